//
// Generated by NVIDIA NVVM Compiler
//
// Compiler Build ID: CL-36424714
// Cuda compilation tools, release 13.0, V13.0.88
// Based on NVVM 20.0.0
//

.version 9.0
.target sm_100
.address_size 64

	// .globl	alligator_batch_f32

.visible .entry alligator_batch_f32(
	.param .u64 .ptr .align 1 alligator_batch_f32_param_0,
	.param .u64 .ptr .align 1 alligator_batch_f32_param_1,
	.param .u64 .ptr .align 1 alligator_batch_f32_param_2,
	.param .u64 .ptr .align 1 alligator_batch_f32_param_3,
	.param .u64 .ptr .align 1 alligator_batch_f32_param_4,
	.param .u64 .ptr .align 1 alligator_batch_f32_param_5,
	.param .u64 .ptr .align 1 alligator_batch_f32_param_6,
	.param .u32 alligator_batch_f32_param_7,
	.param .u32 alligator_batch_f32_param_8,
	.param .u32 alligator_batch_f32_param_9,
	.param .u64 .ptr .align 1 alligator_batch_f32_param_10,
	.param .u64 .ptr .align 1 alligator_batch_f32_param_11,
	.param .u64 .ptr .align 1 alligator_batch_f32_param_12
)
{
	.reg .pred 	%p<142>;
	.reg .b32 	%r<299>;
	.reg .b32 	%f<150>;
	.reg .b64 	%rd<104>;

	ld.param.u64 	%rd28, [alligator_batch_f32_param_0];
	ld.param.u64 	%rd22, [alligator_batch_f32_param_1];
	ld.param.u64 	%rd23, [alligator_batch_f32_param_2];
	ld.param.u64 	%rd24, [alligator_batch_f32_param_3];
	ld.param.u64 	%rd25, [alligator_batch_f32_param_4];
	ld.param.u64 	%rd26, [alligator_batch_f32_param_5];
	ld.param.u64 	%rd27, [alligator_batch_f32_param_6];
	ld.param.u32 	%r152, [alligator_batch_f32_param_7];
	ld.param.u32 	%r153, [alligator_batch_f32_param_8];
	ld.param.u32 	%r154, [alligator_batch_f32_param_9];
	ld.param.u64 	%rd29, [alligator_batch_f32_param_10];
	ld.param.u64 	%rd30, [alligator_batch_f32_param_11];
	ld.param.u64 	%rd31, [alligator_batch_f32_param_12];
	cvta.to.global.u64 	%rd1, %rd28;
	cvta.to.global.u64 	%rd2, %rd31;
	cvta.to.global.u64 	%rd3, %rd30;
	cvta.to.global.u64 	%rd4, %rd29;
	mov.u32 	%r155, %ctaid.x;
	mov.u32 	%r156, %ntid.x;
	mov.u32 	%r1, %tid.x;
	mad.lo.s32 	%r2, %r155, %r156, %r1;
	setp.ge.s32 	%p1, %r2, %r154;
	@%p1 bra 	$L__BB0_107;
	cvta.to.global.u64 	%rd32, %rd22;
	cvta.to.global.u64 	%rd33, %rd24;
	cvta.to.global.u64 	%rd34, %rd26;
	cvta.to.global.u64 	%rd35, %rd23;
	cvta.to.global.u64 	%rd36, %rd25;
	cvta.to.global.u64 	%rd37, %rd27;
	mul.wide.s32 	%rd38, %r2, 4;
	add.s64 	%rd39, %rd32, %rd38;
	ld.global.nc.u32 	%r3, [%rd39];
	add.s64 	%rd40, %rd33, %rd38;
	ld.global.nc.u32 	%r4, [%rd40];
	add.s64 	%rd41, %rd34, %rd38;
	ld.global.nc.u32 	%r5, [%rd41];
	add.s64 	%rd42, %rd35, %rd38;
	ld.global.nc.u32 	%r6, [%rd42];
	add.s64 	%rd43, %rd36, %rd38;
	ld.global.nc.u32 	%r7, [%rd43];
	cvt.s64.s32 	%rd5, %r7;
	add.s64 	%rd44, %rd37, %rd38;
	ld.global.nc.u32 	%r8, [%rd44];
	cvt.s64.s32 	%rd6, %r8;
	mul.lo.s32 	%r9, %r153, %r2;
	min.s32 	%r157, %r3, %r4;
	min.s32 	%r158, %r157, %r5;
	setp.lt.s32 	%p2, %r158, 1;
	@%p2 bra 	$L__BB0_107;
	cvt.u32.u64 	%r159, %rd6;
	cvt.u32.u64 	%r160, %rd5;
	cvt.rn.f32.u32 	%f64, %r3;
	rcp.rn.f32 	%f1, %f64;
	mov.f32 	%f65, 0f3F800000;
	sub.f32 	%f2, %f65, %f1;
	cvt.rn.f32.u32 	%f66, %r4;
	rcp.rn.f32 	%f3, %f66;
	sub.f32 	%f4, %f65, %f3;
	cvt.rn.f32.u32 	%f67, %r5;
	rcp.rn.f32 	%f5, %f67;
	sub.f32 	%f6, %f65, %f5;
	add.s32 	%r161, %r152, -1;
	add.s32 	%r10, %r161, %r3;
	add.s32 	%r11, %r10, %r6;
	min.s32 	%r12, %r153, %r11;
	add.s32 	%r13, %r161, %r4;
	add.s32 	%r14, %r13, %r160;
	min.s32 	%r15, %r153, %r14;
	add.s32 	%r16, %r161, %r5;
	add.s32 	%r17, %r16, %r159;
	min.s32 	%r18, %r153, %r17;
	setp.lt.s32 	%p3, %r12, 1;
	@%p3 bra 	$L__BB0_14;
	and.b32  	%r19, %r12, 7;
	setp.lt.u32 	%p4, %r12, 8;
	mov.b32 	%r249, 0;
	@%p4 bra 	$L__BB0_6;
	and.b32  	%r249, %r12, 2147483640;
	neg.s32 	%r253, %r249;
	add.s64 	%rd7, %rd4, 16;
	mov.u32 	%r252, %r9;
$L__BB0_5:
	.pragma "nounroll";
	mul.wide.s32 	%rd45, %r252, 4;
	add.s64 	%rd46, %rd7, %rd45;
	mov.b32 	%r163, 2147483647;
	st.global.u32 	[%rd46+-16], %r163;
	st.global.u32 	[%rd46+-12], %r163;
	st.global.u32 	[%rd46+-8], %r163;
	st.global.u32 	[%rd46+-4], %r163;
	st.global.u32 	[%rd46], %r163;
	st.global.u32 	[%rd46+4], %r163;
	st.global.u32 	[%rd46+8], %r163;
	st.global.u32 	[%rd46+12], %r163;
	add.s32 	%r253, %r253, 8;
	add.s32 	%r252, %r252, 8;
	setp.eq.s32 	%p5, %r253, 0;
	@%p5 bra 	$L__BB0_6;
	bra.uni 	$L__BB0_5;
$L__BB0_6:
	setp.eq.s32 	%p6, %r19, 0;
	@%p6 bra 	$L__BB0_14;
	and.b32  	%r23, %r12, 3;
	setp.lt.u32 	%p7, %r19, 4;
	@%p7 bra 	$L__BB0_9;
	add.s32 	%r164, %r249, %r9;
	mul.wide.s32 	%rd47, %r164, 4;
	add.s64 	%rd48, %rd4, %rd47;
	mov.b32 	%r165, 2147483647;
	st.global.u32 	[%rd48], %r165;
	st.global.u32 	[%rd48+4], %r165;
	st.global.u32 	[%rd48+8], %r165;
	st.global.u32 	[%rd48+12], %r165;
	add.s32 	%r249, %r249, 4;
$L__BB0_9:
	setp.eq.s32 	%p8, %r23, 0;
	@%p8 bra 	$L__BB0_14;
	setp.eq.s32 	%p9, %r23, 1;
	@%p9 bra 	$L__BB0_12;
	add.s32 	%r166, %r249, %r9;
	mul.wide.s32 	%rd49, %r166, 4;
	add.s64 	%rd50, %rd4, %rd49;
	mov.b32 	%r167, 2147483647;
	st.global.u32 	[%rd50], %r167;
	st.global.u32 	[%rd50+4], %r167;
	add.s32 	%r249, %r249, 2;
$L__BB0_12:
	and.b32  	%r168, %r12, 1;
	setp.eq.b32 	%p10, %r168, 1;
	not.pred 	%p11, %p10;
	@%p11 bra 	$L__BB0_14;
	add.s32 	%r169, %r249, %r9;
	mul.wide.s32 	%rd51, %r169, 4;
	add.s64 	%rd52, %rd4, %rd51;
	mov.b32 	%r170, 2147483647;
	st.global.u32 	[%rd52], %r170;
$L__BB0_14:
	setp.lt.s32 	%p12, %r15, 1;
	@%p12 bra 	$L__BB0_26;
	and.b32  	%r28, %r15, 7;
	setp.lt.u32 	%p13, %r15, 8;
	mov.b32 	%r254, 0;
	@%p13 bra 	$L__BB0_18;
	and.b32  	%r254, %r15, 2147483640;
	neg.s32 	%r258, %r254;
	add.s64 	%rd8, %rd3, 16;
	mov.u32 	%r257, %r9;
$L__BB0_17:
	.pragma "nounroll";
	mul.wide.s32 	%rd53, %r257, 4;
	add.s64 	%rd54, %rd8, %rd53;
	mov.b32 	%r172, 2147483647;
	st.global.u32 	[%rd54+-16], %r172;
	st.global.u32 	[%rd54+-12], %r172;
	st.global.u32 	[%rd54+-8], %r172;
	st.global.u32 	[%rd54+-4], %r172;
	st.global.u32 	[%rd54], %r172;
	st.global.u32 	[%rd54+4], %r172;
	st.global.u32 	[%rd54+8], %r172;
	st.global.u32 	[%rd54+12], %r172;
	add.s32 	%r258, %r258, 8;
	add.s32 	%r257, %r257, 8;
	setp.eq.s32 	%p14, %r258, 0;
	@%p14 bra 	$L__BB0_18;
	bra.uni 	$L__BB0_17;
$L__BB0_18:
	setp.eq.s32 	%p15, %r28, 0;
	@%p15 bra 	$L__BB0_26;
	and.b32  	%r36, %r15, 3;
	setp.lt.u32 	%p16, %r28, 4;
	@%p16 bra 	$L__BB0_21;
	add.s32 	%r173, %r254, %r9;
	mul.wide.s32 	%rd55, %r173, 4;
	add.s64 	%rd56, %rd3, %rd55;
	mov.b32 	%r174, 2147483647;
	st.global.u32 	[%rd56], %r174;
	st.global.u32 	[%rd56+4], %r174;
	st.global.u32 	[%rd56+8], %r174;
	st.global.u32 	[%rd56+12], %r174;
	add.s32 	%r254, %r254, 4;
$L__BB0_21:
	setp.eq.s32 	%p17, %r36, 0;
	@%p17 bra 	$L__BB0_26;
	setp.eq.s32 	%p18, %r36, 1;
	@%p18 bra 	$L__BB0_24;
	add.s32 	%r175, %r254, %r9;
	mul.wide.s32 	%rd57, %r175, 4;
	add.s64 	%rd58, %rd3, %rd57;
	mov.b32 	%r176, 2147483647;
	st.global.u32 	[%rd58], %r176;
	st.global.u32 	[%rd58+4], %r176;
	add.s32 	%r254, %r254, 2;
$L__BB0_24:
	and.b32  	%r177, %r15, 1;
	setp.eq.b32 	%p19, %r177, 1;
	not.pred 	%p20, %p19;
	@%p20 bra 	$L__BB0_26;
	add.s32 	%r178, %r254, %r9;
	mul.wide.s32 	%rd59, %r178, 4;
	add.s64 	%rd60, %rd3, %rd59;
	mov.b32 	%r179, 2147483647;
	st.global.u32 	[%rd60], %r179;
$L__BB0_26:
	setp.lt.s32 	%p21, %r18, 1;
	@%p21 bra 	$L__BB0_38;
	and.b32  	%r41, %r18, 7;
	setp.lt.u32 	%p22, %r18, 8;
	mov.b32 	%r261, 0;
	@%p22 bra 	$L__BB0_30;
	and.b32  	%r261, %r18, 2147483640;
	neg.s32 	%r260, %r261;
	add.s64 	%rd9, %rd2, 16;
	mov.u32 	%r259, %r9;
$L__BB0_29:
	.pragma "nounroll";
	mul.wide.s32 	%rd61, %r259, 4;
	add.s64 	%rd62, %rd9, %rd61;
	mov.b32 	%r181, 2147483647;
	st.global.u32 	[%rd62+-16], %r181;
	st.global.u32 	[%rd62+-12], %r181;
	st.global.u32 	[%rd62+-8], %r181;
	st.global.u32 	[%rd62+-4], %r181;
	st.global.u32 	[%rd62], %r181;
	st.global.u32 	[%rd62+4], %r181;
	st.global.u32 	[%rd62+8], %r181;
	st.global.u32 	[%rd62+12], %r181;
	add.s32 	%r260, %r260, 8;
	add.s32 	%r259, %r259, 8;
	setp.ne.s32 	%p23, %r260, 0;
	@%p23 bra 	$L__BB0_29;
$L__BB0_30:
	setp.eq.s32 	%p24, %r41, 0;
	@%p24 bra 	$L__BB0_38;
	and.b32  	%r53, %r18, 3;
	setp.lt.u32 	%p25, %r41, 4;
	@%p25 bra 	$L__BB0_33;
	add.s32 	%r182, %r261, %r9;
	mul.wide.s32 	%rd63, %r182, 4;
	add.s64 	%rd64, %rd2, %rd63;
	mov.b32 	%r183, 2147483647;
	st.global.u32 	[%rd64], %r183;
	st.global.u32 	[%rd64+4], %r183;
	st.global.u32 	[%rd64+8], %r183;
	st.global.u32 	[%rd64+12], %r183;
	add.s32 	%r261, %r261, 4;
$L__BB0_33:
	setp.eq.s32 	%p26, %r53, 0;
	@%p26 bra 	$L__BB0_38;
	setp.eq.s32 	%p27, %r53, 1;
	@%p27 bra 	$L__BB0_36;
	add.s32 	%r184, %r261, %r9;
	mul.wide.s32 	%rd65, %r184, 4;
	add.s64 	%rd66, %rd2, %rd65;
	mov.b32 	%r185, 2147483647;
	st.global.u32 	[%rd66], %r185;
	st.global.u32 	[%rd66+4], %r185;
	add.s32 	%r261, %r261, 2;
$L__BB0_36:
	and.b32  	%r186, %r18, 1;
	setp.eq.b32 	%p28, %r186, 1;
	not.pred 	%p29, %p28;
	@%p29 bra 	$L__BB0_38;
	add.s32 	%r187, %r261, %r9;
	mul.wide.s32 	%rd67, %r187, 4;
	add.s64 	%rd68, %rd2, %rd67;
	mov.b32 	%r188, 2147483647;
	st.global.u32 	[%rd68], %r188;
$L__BB0_38:
	max.u32 	%r190, %r4, %r5;
	max.u32 	%r191, %r3, %r190;
	shfl.sync.down.b32	%r192|%p30, %r191, 16, 31, -1;
	max.s32 	%r193, %r191, %r192;
	shfl.sync.down.b32	%r194|%p31, %r193, 8, 31, -1;
	max.s32 	%r195, %r193, %r194;
	shfl.sync.down.b32	%r196|%p32, %r195, 4, 31, -1;
	max.s32 	%r197, %r195, %r196;
	shfl.sync.down.b32	%r198|%p33, %r197, 2, 31, -1;
	max.s32 	%r199, %r197, %r198;
	shfl.sync.down.b32	%r200|%p34, %r199, 1, 31, -1;
	max.s32 	%r58, %r199, %r200;
	and.b32  	%r59, %r1, 31;
	and.b32  	%r60, %r58, 3;
	setp.lt.u32 	%p35, %r58, 4;
	mov.f32 	%f140, 0f00000000;
	mov.b32 	%r273, 0;
	mov.f32 	%f139, %f140;
	mov.f32 	%f138, %f140;
	@%p35 bra 	$L__BB0_49;
	and.b32  	%r273, %r58, 2147483644;
	mov.f32 	%f140, 0f00000000;
	mov.b32 	%r265, 0;
	cvt.s64.s32 	%rd71, %r152;
	mov.u32 	%r264, %r152;
$L__BB0_40:
	setp.ne.s32 	%p36, %r59, 0;
	mov.b32 	%r266, 0;
	@%p36 bra 	$L__BB0_42;
	mul.wide.s32 	%rd69, %r264, 4;
	add.s64 	%rd70, %rd1, %rd69;
	ld.global.nc.u32 	%r266, [%rd70];
$L__BB0_42:
	shfl.sync.idx.b32	%r204|%p38, %r266, 0, 31, -1;
	mov.b32 	%f71, %r204;
	setp.lt.s32 	%p39, %r265, %r3;
	add.f32 	%f72, %f138, %f71;
	selp.f32 	%f10, %f72, %f138, %p39;
	setp.lt.s32 	%p40, %r265, %r4;
	add.f32 	%f73, %f139, %f71;
	selp.f32 	%f11, %f73, %f139, %p40;
	setp.lt.s32 	%p41, %r265, %r5;
	add.f32 	%f74, %f140, %f71;
	selp.f32 	%f12, %f74, %f140, %p41;
	cvt.s64.s32 	%rd72, %r265;
	add.s64 	%rd73, %rd72, %rd71;
	shl.b64 	%rd74, %rd73, 2;
	add.s64 	%rd10, %rd1, %rd74;
	mov.b32 	%r267, 0;
	@%p36 bra 	$L__BB0_44;
	ld.global.nc.u32 	%r267, [%rd10+4];
$L__BB0_44:
	shfl.sync.idx.b32	%r206|%p43, %r267, 0, 31, -1;
	mov.b32 	%f75, %r206;
	add.s32 	%r68, %r265, 1;
	setp.lt.s32 	%p44, %r68, %r3;
	add.f32 	%f76, %f10, %f75;
	selp.f32 	%f13, %f76, %f10, %p44;
	setp.lt.s32 	%p45, %r68, %r4;
	add.f32 	%f77, %f11, %f75;
	selp.f32 	%f14, %f77, %f11, %p45;
	setp.lt.s32 	%p46, %r68, %r5;
	add.f32 	%f78, %f12, %f75;
	selp.f32 	%f15, %f78, %f12, %p46;
	mov.b32 	%r268, 0;
	@%p36 bra 	$L__BB0_46;
	ld.global.nc.u32 	%r268, [%rd10+8];
$L__BB0_46:
	shfl.sync.idx.b32	%r208|%p48, %r268, 0, 31, -1;
	mov.b32 	%f79, %r208;
	add.s32 	%r71, %r68, 1;
	setp.lt.s32 	%p49, %r71, %r3;
	add.f32 	%f80, %f13, %f79;
	selp.f32 	%f16, %f80, %f13, %p49;
	setp.lt.s32 	%p50, %r71, %r4;
	add.f32 	%f81, %f14, %f79;
	selp.f32 	%f17, %f81, %f14, %p50;
	setp.lt.s32 	%p51, %r71, %r5;
	add.f32 	%f82, %f15, %f79;
	selp.f32 	%f18, %f82, %f15, %p51;
	mov.b32 	%r269, 0;
	@%p36 bra 	$L__BB0_48;
	ld.global.nc.u32 	%r269, [%rd10+12];
$L__BB0_48:
	shfl.sync.idx.b32	%r209|%p52, %r269, 0, 31, -1;
	mov.b32 	%f83, %r209;
	add.s32 	%r210, %r71, 1;
	setp.lt.s32 	%p53, %r210, %r3;
	add.f32 	%f84, %f16, %f83;
	selp.f32 	%f138, %f84, %f16, %p53;
	setp.lt.s32 	%p54, %r210, %r4;
	add.f32 	%f85, %f17, %f83;
	selp.f32 	%f139, %f85, %f17, %p54;
	setp.lt.s32 	%p55, %r210, %r5;
	add.f32 	%f86, %f18, %f83;
	selp.f32 	%f140, %f86, %f18, %p55;
	add.s32 	%r264, %r264, 4;
	add.s32 	%r265, %r71, 2;
	setp.ne.s32 	%p56, %r265, %r273;
	@%p56 bra 	$L__BB0_40;
$L__BB0_49:
	setp.eq.s32 	%p57, %r60, 0;
	@%p57 bra 	$L__BB0_54;
	add.s32 	%r272, %r273, %r152;
	neg.s32 	%r271, %r60;
$L__BB0_51:
	.pragma "nounroll";
	setp.ne.s32 	%p58, %r59, 0;
	mul.wide.s32 	%rd75, %r272, 4;
	add.s64 	%rd11, %rd1, %rd75;
	mov.b32 	%r274, 0;
	@%p58 bra 	$L__BB0_53;
	ld.global.nc.u32 	%r274, [%rd11];
$L__BB0_53:
	shfl.sync.idx.b32	%r212|%p59, %r274, 0, 31, -1;
	mov.b32 	%f87, %r212;
	setp.lt.s32 	%p60, %r273, %r3;
	add.f32 	%f88, %f138, %f87;
	selp.f32 	%f138, %f88, %f138, %p60;
	setp.lt.s32 	%p61, %r273, %r4;
	add.f32 	%f89, %f139, %f87;
	selp.f32 	%f139, %f89, %f139, %p61;
	setp.lt.s32 	%p62, %r273, %r5;
	add.f32 	%f90, %f140, %f87;
	selp.f32 	%f140, %f90, %f140, %p62;
	add.s32 	%r273, %r273, 1;
	add.s32 	%r272, %r272, 1;
	add.s32 	%r271, %r271, 1;
	setp.ne.s32 	%p63, %r271, 0;
	@%p63 bra 	$L__BB0_51;
$L__BB0_54:
	mul.f32 	%f146, %f1, %f138;
	mul.f32 	%f145, %f3, %f139;
	mul.f32 	%f144, %f5, %f140;
	setp.ge.s32 	%p64, %r11, %r153;
	@%p64 bra 	$L__BB0_56;
	add.s32 	%r213, %r11, %r9;
	mul.wide.s32 	%rd76, %r213, 4;
	add.s64 	%rd77, %rd4, %rd76;
	st.global.f32 	[%rd77], %f146;
$L__BB0_56:
	setp.ge.s32 	%p65, %r14, %r153;
	@%p65 bra 	$L__BB0_58;
	add.s32 	%r214, %r14, %r9;
	mul.wide.s32 	%rd78, %r214, 4;
	add.s64 	%rd79, %rd3, %rd78;
	st.global.f32 	[%rd79], %f145;
$L__BB0_58:
	setp.ge.s32 	%p66, %r17, %r153;
	@%p66 bra 	$L__BB0_60;
	add.s32 	%r215, %r17, %r9;
	mul.wide.s32 	%rd80, %r215, 4;
	add.s64 	%rd81, %rd2, %rd80;
	st.global.f32 	[%rd81], %f144;
$L__BB0_60:
	min.s32 	%r216, %r10, %r13;
	min.s32 	%r87, %r216, %r16;
	add.s32 	%r284, %r87, 1;
	setp.ge.s32 	%p67, %r284, %r153;
	@%p67 bra 	$L__BB0_107;
	not.b32 	%r217, %r87;
	add.s32 	%r218, %r153, %r217;
	and.b32  	%r89, %r218, 3;
	setp.eq.s32 	%p68, %r89, 0;
	mov.u32 	%r294, %r87;
	@%p68 bra 	$L__BB0_72;
	neg.s32 	%r281, %r89;
	add.s32 	%r279, %r8, %r87;
	add.s32 	%r219, %r279, %r9;
	add.s32 	%r280, %r219, 1;
	add.s32 	%r277, %r7, %r87;
	add.s32 	%r220, %r277, %r9;
	add.s32 	%r278, %r220, 1;
	add.s32 	%r275, %r6, %r87;
	add.s32 	%r221, %r275, %r9;
	add.s32 	%r276, %r221, 1;
$L__BB0_63:
	.pragma "nounroll";
	mov.u32 	%r294, %r284;
	setp.ne.s32 	%p69, %r59, 0;
	mul.wide.s32 	%rd82, %r280, 4;
	add.s64 	%rd12, %rd2, %rd82;
	mul.wide.s32 	%rd83, %r278, 4;
	add.s64 	%rd13, %rd3, %rd83;
	mul.wide.s32 	%rd84, %r276, 4;
	add.s64 	%rd14, %rd4, %rd84;
	mul.wide.s32 	%rd85, %r294, 4;
	add.s64 	%rd15, %rd1, %rd85;
	mov.b32 	%r283, 0;
	@%p69 bra 	$L__BB0_65;
	ld.global.nc.u32 	%r283, [%rd15];
$L__BB0_65:
	add.s32 	%r223, %r294, -1;
	shfl.sync.idx.b32	%r224|%p70, %r283, 0, 31, -1;
	mov.b32 	%f91, %r224;
	setp.lt.s32 	%p71, %r223, %r10;
	mul.f32 	%f92, %f1, %f91;
	fma.rn.f32 	%f93, %f146, %f2, %f92;
	selp.f32 	%f146, %f146, %f93, %p71;
	setp.lt.s32 	%p72, %r223, %r13;
	mul.f32 	%f94, %f3, %f91;
	fma.rn.f32 	%f95, %f145, %f4, %f94;
	selp.f32 	%f145, %f145, %f95, %p72;
	setp.lt.s32 	%p73, %r223, %r16;
	mul.f32 	%f96, %f5, %f91;
	fma.rn.f32 	%f97, %f144, %f6, %f96;
	selp.f32 	%f144, %f144, %f97, %p73;
	add.s32 	%r275, %r275, 1;
	add.s32 	%r277, %r277, 1;
	add.s32 	%r279, %r279, 1;
	setp.ge.s32 	%p74, %r275, %r153;
	setp.lt.s32 	%p75, %r294, %r10;
	or.pred  	%p76, %p74, %p75;
	@%p76 bra 	$L__BB0_67;
	st.global.f32 	[%rd14], %f146;
$L__BB0_67:
	setp.ge.s32 	%p77, %r277, %r153;
	setp.lt.s32 	%p78, %r294, %r13;
	or.pred  	%p79, %p77, %p78;
	@%p79 bra 	$L__BB0_69;
	st.global.f32 	[%rd13], %f145;
$L__BB0_69:
	setp.ge.s32 	%p80, %r279, %r153;
	setp.lt.s32 	%p81, %r294, %r16;
	or.pred  	%p82, %p80, %p81;
	@%p82 bra 	$L__BB0_71;
	st.global.f32 	[%rd12], %f144;
$L__BB0_71:
	add.s32 	%r284, %r294, 1;
	add.s32 	%r281, %r281, 1;
	setp.ne.s32 	%p83, %r281, 0;
	add.s32 	%r280, %r280, 1;
	add.s32 	%r278, %r278, 1;
	add.s32 	%r276, %r276, 1;
	@%p83 bra 	$L__BB0_63;
$L__BB0_72:
	sub.s32 	%r225, %r153, %r87;
	add.s32 	%r226, %r225, -2;
	setp.lt.u32 	%p84, %r226, 3;
	@%p84 bra 	$L__BB0_107;
	sub.s32 	%r293, %r284, %r153;
	add.s32 	%r292, %r284, 1;
	add.s32 	%r291, %r284, %r8;
	add.s32 	%r290, %r291, %r9;
	add.s32 	%r289, %r284, %r7;
	add.s32 	%r288, %r289, %r9;
	add.s32 	%r287, %r284, %r6;
	add.s32 	%r286, %r287, %r9;
	cvt.s64.s32 	%rd18, %r9;
	cvt.s64.s32 	%rd100, %r8;
$L__BB0_74:
	setp.ne.s32 	%p85, %r59, 0;
	add.s32 	%r228, %r292, -1;
	cvt.s64.s32 	%rd16, %r228;
	mul.wide.s32 	%rd86, %r228, 4;
	add.s64 	%rd17, %rd1, %rd86;
	mov.b32 	%r295, 0;
	@%p85 bra 	$L__BB0_76;
	ld.global.nc.u32 	%r295, [%rd17];
$L__BB0_76:
	cvt.u32.u64 	%r229, %rd16;
	shfl.sync.idx.b32	%r230|%p86, %r295, 0, 31, -1;
	mov.b32 	%f98, %r230;
	setp.lt.s32 	%p87, %r294, %r10;
	mul.f32 	%f99, %f1, %f98;
	fma.rn.f32 	%f100, %f146, %f2, %f99;
	selp.f32 	%f52, %f146, %f100, %p87;
	setp.lt.s32 	%p88, %r294, %r13;
	mul.f32 	%f101, %f3, %f98;
	fma.rn.f32 	%f102, %f145, %f4, %f101;
	selp.f32 	%f53, %f145, %f102, %p88;
	setp.lt.s32 	%p89, %r294, %r16;
	mul.f32 	%f103, %f5, %f98;
	fma.rn.f32 	%f104, %f144, %f6, %f103;
	selp.f32 	%f54, %f144, %f104, %p89;
	setp.ge.s32 	%p90, %r287, %r153;
	setp.lt.s32 	%p91, %r229, %r10;
	or.pred  	%p92, %p90, %p91;
	@%p92 bra 	$L__BB0_78;
	mul.wide.s32 	%rd87, %r286, 4;
	add.s64 	%rd88, %rd4, %rd87;
	st.global.f32 	[%rd88], %f52;
$L__BB0_78:
	setp.ge.s32 	%p93, %r289, %r153;
	setp.lt.s32 	%p94, %r229, %r13;
	or.pred  	%p95, %p93, %p94;
	@%p95 bra 	$L__BB0_80;
	mul.wide.s32 	%rd89, %r288, 4;
	add.s64 	%rd90, %rd3, %rd89;
	st.global.f32 	[%rd90], %f53;
$L__BB0_80:
	setp.ge.s32 	%p96, %r291, %r153;
	setp.lt.s32 	%p97, %r229, %r16;
	or.pred  	%p98, %p96, %p97;
	@%p98 bra 	$L__BB0_82;
	mul.wide.s32 	%rd91, %r290, 4;
	add.s64 	%rd92, %rd2, %rd91;
	st.global.f32 	[%rd92], %f54;
$L__BB0_82:
	mov.b32 	%r296, 0;
	@%p85 bra 	$L__BB0_84;
	ld.global.nc.u32 	%r296, [%rd17+4];
$L__BB0_84:
	shfl.sync.idx.b32	%r235|%p100, %r296, 0, 31, -1;
	mov.b32 	%f105, %r235;
	mul.f32 	%f106, %f1, %f105;
	fma.rn.f32 	%f107, %f52, %f2, %f106;
	selp.f32 	%f55, %f52, %f107, %p91;
	mul.f32 	%f108, %f3, %f105;
	fma.rn.f32 	%f109, %f53, %f4, %f108;
	selp.f32 	%f56, %f53, %f109, %p94;
	mul.f32 	%f110, %f5, %f105;
	fma.rn.f32 	%f111, %f54, %f6, %f110;
	selp.f32 	%f57, %f54, %f111, %p97;
	add.s32 	%r236, %r287, 1;
	setp.ge.s32 	%p104, %r236, %r153;
	setp.lt.s32 	%p105, %r292, %r10;
	cvt.s64.s32 	%rd93, %r287;
	add.s64 	%rd94, %rd93, %rd18;
	shl.b64 	%rd95, %rd94, 2;
	add.s64 	%rd19, %rd4, %rd95;
	or.pred  	%p106, %p104, %p105;
	@%p106 bra 	$L__BB0_86;
	st.global.f32 	[%rd19+4], %f55;
$L__BB0_86:
	add.s32 	%r237, %r289, 1;
	setp.ge.s32 	%p107, %r237, %r153;
	setp.lt.s32 	%p108, %r292, %r13;
	add.s64 	%rd97, %rd16, %rd5;
	add.s64 	%rd98, %rd97, %rd18;
	shl.b64 	%rd99, %rd98, 2;
	add.s64 	%rd20, %rd3, %rd99;
	or.pred  	%p109, %p107, %p108;
	@%p109 bra 	$L__BB0_88;
	st.global.f32 	[%rd20+4], %f56;
$L__BB0_88:
	add.s32 	%r238, %r291, 1;
	setp.ge.s32 	%p110, %r238, %r153;
	setp.lt.s32 	%p111, %r292, %r16;
	add.s64 	%rd101, %rd16, %rd100;
	add.s64 	%rd102, %rd101, %rd18;
	shl.b64 	%rd103, %rd102, 2;
	add.s64 	%rd21, %rd2, %rd103;
	or.pred  	%p112, %p110, %p111;
	@%p112 bra 	$L__BB0_90;
	st.global.f32 	[%rd21+4], %f57;
$L__BB0_90:
	setp.ne.s32 	%p113, %r59, 0;
	add.s32 	%r138, %r292, 1;
	mov.b32 	%r297, 0;
	@%p113 bra 	$L__BB0_92;
	ld.global.nc.u32 	%r297, [%rd17+8];
$L__BB0_92:
	shfl.sync.idx.b32	%r240|%p114, %r297, 0, 31, -1;
	mov.b32 	%f112, %r240;
	mul.f32 	%f113, %f1, %f112;
	fma.rn.f32 	%f114, %f55, %f2, %f113;
	selp.f32 	%f58, %f52, %f114, %p105;
	mul.f32 	%f115, %f3, %f112;
	fma.rn.f32 	%f116, %f56, %f4, %f115;
	selp.f32 	%f59, %f53, %f116, %p108;
	mul.f32 	%f117, %f5, %f112;
	fma.rn.f32 	%f118, %f57, %f6, %f117;
	selp.f32 	%f60, %f54, %f118, %p111;
	add.s32 	%r241, %r287, 2;
	setp.ge.s32 	%p118, %r241, %r153;
	setp.lt.s32 	%p119, %r138, %r10;
	or.pred  	%p120, %p118, %p119;
	@%p120 bra 	$L__BB0_94;
	st.global.f32 	[%rd19+8], %f58;
$L__BB0_94:
	add.s32 	%r242, %r289, 2;
	setp.ge.s32 	%p121, %r242, %r153;
	setp.lt.s32 	%p122, %r138, %r13;
	or.pred  	%p123, %p121, %p122;
	@%p123 bra 	$L__BB0_96;
	st.global.f32 	[%rd20+8], %f59;
$L__BB0_96:
	add.s32 	%r243, %r291, 2;
	setp.ge.s32 	%p124, %r243, %r153;
	setp.lt.s32 	%p125, %r138, %r16;
	or.pred  	%p126, %p124, %p125;
	@%p126 bra 	$L__BB0_98;
	st.global.f32 	[%rd21+8], %f60;
$L__BB0_98:
	setp.ne.s32 	%p127, %r59, 0;
	mov.b32 	%r298, 0;
	@%p127 bra 	$L__BB0_100;
	ld.global.nc.u32 	%r298, [%rd17+12];
$L__BB0_100:
	shfl.sync.idx.b32	%r245|%p128, %r298, 0, 31, -1;
	mov.b32 	%f119, %r245;
	mul.f32 	%f120, %f1, %f119;
	fma.rn.f32 	%f121, %f58, %f2, %f120;
	selp.f32 	%f146, %f52, %f121, %p119;
	mul.f32 	%f122, %f3, %f119;
	fma.rn.f32 	%f123, %f59, %f4, %f122;
	selp.f32 	%f145, %f53, %f123, %p122;
	mul.f32 	%f124, %f5, %f119;
	fma.rn.f32 	%f125, %f60, %f6, %f124;
	selp.f32 	%f144, %f54, %f125, %p125;
	add.s32 	%r246, %r287, 3;
	setp.ge.s32 	%p132, %r246, %r153;
	add.s32 	%r294, %r292, 2;
	setp.lt.s32 	%p133, %r294, %r10;
	or.pred  	%p134, %p132, %p133;
	@%p134 bra 	$L__BB0_102;
	st.global.f32 	[%rd19+12], %f146;
$L__BB0_102:
	add.s32 	%r247, %r289, 3;
	setp.ge.s32 	%p135, %r247, %r153;
	setp.lt.s32 	%p136, %r294, %r13;
	or.pred  	%p137, %p135, %p136;
	@%p137 bra 	$L__BB0_104;
	st.global.f32 	[%rd20+12], %f145;
$L__BB0_104:
	add.s32 	%r248, %r291, 3;
	setp.ge.s32 	%p138, %r248, %r153;
	setp.lt.s32 	%p139, %r294, %r16;
	or.pred  	%p140, %p138, %p139;
	@%p140 bra 	$L__BB0_106;
	st.global.f32 	[%rd21+12], %f144;
$L__BB0_106:
	add.s32 	%r293, %r293, 4;
	add.s32 	%r292, %r292, 4;
	add.s32 	%r291, %r291, 4;
	add.s32 	%r290, %r290, 4;
	add.s32 	%r289, %r289, 4;
	add.s32 	%r288, %r288, 4;
	add.s32 	%r287, %r287, 4;
	add.s32 	%r286, %r286, 4;
	setp.ne.s32 	%p141, %r293, 0;
	@%p141 bra 	$L__BB0_74;
$L__BB0_107:
	ret;

}
	// .globl	alligator_many_series_one_param_f32
.visible .entry alligator_many_series_one_param_f32(
	.param .u64 .ptr .align 1 alligator_many_series_one_param_f32_param_0,
	.param .u32 alligator_many_series_one_param_f32_param_1,
	.param .u32 alligator_many_series_one_param_f32_param_2,
	.param .u32 alligator_many_series_one_param_f32_param_3,
	.param .u32 alligator_many_series_one_param_f32_param_4,
	.param .u32 alligator_many_series_one_param_f32_param_5,
	.param .u32 alligator_many_series_one_param_f32_param_6,
	.param .u32 alligator_many_series_one_param_f32_param_7,
	.param .u32 alligator_many_series_one_param_f32_param_8,
	.param .u64 .ptr .align 1 alligator_many_series_one_param_f32_param_9,
	.param .u64 .ptr .align 1 alligator_many_series_one_param_f32_param_10,
	.param .u64 .ptr .align 1 alligator_many_series_one_param_f32_param_11,
	.param .u64 .ptr .align 1 alligator_many_series_one_param_f32_param_12
)
{
	.reg .pred 	%p<125>;
	.reg .b32 	%r<201>;
	.reg .b32 	%f<249>;
	.reg .b64 	%rd<250>;

	ld.param.u64 	%rd44, [alligator_many_series_one_param_f32_param_0];
	ld.param.u32 	%r111, [alligator_many_series_one_param_f32_param_1];
	ld.param.u32 	%r112, [alligator_many_series_one_param_f32_param_2];
	ld.param.u32 	%r113, [alligator_many_series_one_param_f32_param_3];
	ld.param.u32 	%r114, [alligator_many_series_one_param_f32_param_4];
	ld.param.u32 	%r115, [alligator_many_series_one_param_f32_param_5];
	ld.param.u32 	%r116, [alligator_many_series_one_param_f32_param_6];
	ld.param.u32 	%r117, [alligator_many_series_one_param_f32_param_7];
	ld.param.u32 	%r118, [alligator_many_series_one_param_f32_param_8];
	ld.param.u64 	%rd43, [alligator_many_series_one_param_f32_param_9];
	ld.param.u64 	%rd45, [alligator_many_series_one_param_f32_param_10];
	ld.param.u64 	%rd46, [alligator_many_series_one_param_f32_param_11];
	ld.param.u64 	%rd47, [alligator_many_series_one_param_f32_param_12];
	cvta.to.global.u64 	%rd1, %rd44;
	cvta.to.global.u64 	%rd2, %rd47;
	cvta.to.global.u64 	%rd3, %rd46;
	cvta.to.global.u64 	%rd4, %rd45;
	mov.u32 	%r119, %ctaid.x;
	mov.u32 	%r120, %ntid.x;
	mov.u32 	%r121, %tid.x;
	mad.lo.s32 	%r1, %r119, %r120, %r121;
	setp.ge.s32 	%p1, %r1, %r117;
	@%p1 bra 	$L__BB1_95;
	cvta.to.global.u64 	%rd48, %rd43;
	cvt.s64.s32 	%rd5, %r1;
	mul.wide.s32 	%rd49, %r1, 4;
	add.s64 	%rd50, %rd48, %rd49;
	ld.global.nc.u32 	%r2, [%rd50];
	cvt.u64.u32 	%rd6, %r2;
	setp.lt.s32 	%p2, %r2, 0;
	setp.ge.s32 	%p3, %r2, %r118;
	or.pred  	%p4, %p2, %p3;
	@%p4 bra 	$L__BB1_95;
	min.s32 	%r122, %r111, %r113;
	min.s32 	%r123, %r122, %r115;
	setp.lt.s32 	%p5, %r123, 1;
	@%p5 bra 	$L__BB1_95;
	cvt.u32.u64 	%r124, %rd6;
	add.s32 	%r3, %r124, %r111;
	add.s32 	%r4, %r3, -1;
	add.s32 	%r5, %r124, %r113;
	add.s32 	%r6, %r5, -1;
	add.s32 	%r7, %r124, %r115;
	add.s32 	%r8, %r7, -1;
	add.s32 	%r9, %r4, %r112;
	add.s32 	%r10, %r6, %r114;
	add.s32 	%r11, %r8, %r116;
	cvt.rn.f32.u32 	%f69, %r111;
	rcp.rn.f32 	%f1, %f69;
	cvt.rn.f32.u32 	%f70, %r113;
	rcp.rn.f32 	%f2, %f70;
	mov.f32 	%f71, 0f3F800000;
	sub.f32 	%f3, %f71, %f2;
	cvt.rn.f32.u32 	%f72, %r115;
	rcp.rn.f32 	%f4, %f72;
	sub.f32 	%f5, %f71, %f4;
	cvt.s64.s32 	%rd7, %r117;
	min.s32 	%r12, %r118, %r9;
	setp.lt.s32 	%p6, %r12, 1;
	@%p6 bra 	$L__BB1_15;
	setp.lt.u32 	%p7, %r12, 8;
	mov.b32 	%r171, 0;
	@%p7 bra 	$L__BB1_7;
	and.b32  	%r171, %r12, 2147483640;
	neg.s32 	%r174, %r171;
	shl.b64 	%rd51, %rd5, 2;
	add.s64 	%rd238, %rd4, %rd51;
	shl.b64 	%rd52, %rd7, 2;
	shl.b64 	%rd60, %rd7, 5;
$L__BB1_6:
	.pragma "nounroll";
	mov.b32 	%r127, 2147483647;
	st.global.u32 	[%rd238], %r127;
	add.s64 	%rd53, %rd238, %rd52;
	st.global.u32 	[%rd53], %r127;
	add.s64 	%rd54, %rd53, %rd52;
	st.global.u32 	[%rd54], %r127;
	add.s64 	%rd55, %rd54, %rd52;
	st.global.u32 	[%rd55], %r127;
	add.s64 	%rd56, %rd55, %rd52;
	st.global.u32 	[%rd56], %r127;
	add.s64 	%rd57, %rd56, %rd52;
	st.global.u32 	[%rd57], %r127;
	add.s64 	%rd58, %rd57, %rd52;
	st.global.u32 	[%rd58], %r127;
	add.s64 	%rd59, %rd58, %rd52;
	st.global.u32 	[%rd59], %r127;
	add.s32 	%r174, %r174, 8;
	add.s64 	%rd238, %rd238, %rd60;
	setp.eq.s32 	%p8, %r174, 0;
	@%p8 bra 	$L__BB1_7;
	bra.uni 	$L__BB1_6;
$L__BB1_7:
	and.b32  	%r15, %r12, 7;
	setp.eq.s32 	%p9, %r15, 0;
	@%p9 bra 	$L__BB1_15;
	and.b32  	%r16, %r12, 3;
	setp.lt.u32 	%p10, %r15, 4;
	@%p10 bra 	$L__BB1_10;
	cvt.u64.u32 	%rd61, %r171;
	mad.lo.s64 	%rd62, %rd61, %rd7, %rd5;
	shl.b64 	%rd63, %rd62, 2;
	add.s64 	%rd64, %rd4, %rd63;
	mov.b32 	%r128, 2147483647;
	st.global.u32 	[%rd64], %r128;
	shl.b64 	%rd65, %rd7, 2;
	add.s64 	%rd66, %rd64, %rd65;
	st.global.u32 	[%rd66], %r128;
	add.s64 	%rd67, %rd66, %rd65;
	st.global.u32 	[%rd67], %r128;
	add.s64 	%rd68, %rd67, %rd65;
	st.global.u32 	[%rd68], %r128;
	add.s32 	%r171, %r171, 4;
$L__BB1_10:
	setp.eq.s32 	%p11, %r16, 0;
	@%p11 bra 	$L__BB1_15;
	setp.eq.s32 	%p12, %r16, 1;
	@%p12 bra 	$L__BB1_13;
	cvt.u64.u32 	%rd69, %r171;
	mad.lo.s64 	%rd70, %rd69, %rd7, %rd5;
	shl.b64 	%rd71, %rd70, 2;
	add.s64 	%rd72, %rd4, %rd71;
	mov.b32 	%r129, 2147483647;
	st.global.u32 	[%rd72], %r129;
	shl.b64 	%rd73, %rd7, 2;
	add.s64 	%rd74, %rd72, %rd73;
	st.global.u32 	[%rd74], %r129;
	add.s32 	%r171, %r171, 2;
$L__BB1_13:
	and.b32  	%r130, %r12, 1;
	setp.eq.b32 	%p13, %r130, 1;
	not.pred 	%p14, %p13;
	@%p14 bra 	$L__BB1_15;
	cvt.u64.u32 	%rd75, %r171;
	mad.lo.s64 	%rd76, %rd75, %rd7, %rd5;
	shl.b64 	%rd77, %rd76, 2;
	add.s64 	%rd78, %rd4, %rd77;
	mov.b32 	%r131, 2147483647;
	st.global.u32 	[%rd78], %r131;
$L__BB1_15:
	min.s32 	%r21, %r118, %r10;
	setp.lt.s32 	%p15, %r21, 1;
	@%p15 bra 	$L__BB1_27;
	setp.lt.u32 	%p16, %r21, 8;
	mov.b32 	%r175, 0;
	@%p16 bra 	$L__BB1_19;
	and.b32  	%r175, %r21, 2147483640;
	neg.s32 	%r178, %r175;
	shl.b64 	%rd79, %rd5, 2;
	add.s64 	%rd239, %rd3, %rd79;
	shl.b64 	%rd80, %rd7, 2;
	shl.b64 	%rd88, %rd7, 5;
$L__BB1_18:
	.pragma "nounroll";
	mov.b32 	%r134, 2147483647;
	st.global.u32 	[%rd239], %r134;
	add.s64 	%rd81, %rd239, %rd80;
	st.global.u32 	[%rd81], %r134;
	add.s64 	%rd82, %rd81, %rd80;
	st.global.u32 	[%rd82], %r134;
	add.s64 	%rd83, %rd82, %rd80;
	st.global.u32 	[%rd83], %r134;
	add.s64 	%rd84, %rd83, %rd80;
	st.global.u32 	[%rd84], %r134;
	add.s64 	%rd85, %rd84, %rd80;
	st.global.u32 	[%rd85], %r134;
	add.s64 	%rd86, %rd85, %rd80;
	st.global.u32 	[%rd86], %r134;
	add.s64 	%rd87, %rd86, %rd80;
	st.global.u32 	[%rd87], %r134;
	add.s32 	%r178, %r178, 8;
	add.s64 	%rd239, %rd239, %rd88;
	setp.eq.s32 	%p17, %r178, 0;
	@%p17 bra 	$L__BB1_19;
	bra.uni 	$L__BB1_18;
$L__BB1_19:
	and.b32  	%r27, %r21, 7;
	setp.eq.s32 	%p18, %r27, 0;
	@%p18 bra 	$L__BB1_27;
	and.b32  	%r28, %r21, 3;
	setp.lt.u32 	%p19, %r27, 4;
	@%p19 bra 	$L__BB1_22;
	cvt.u64.u32 	%rd89, %r175;
	mad.lo.s64 	%rd90, %rd89, %rd7, %rd5;
	shl.b64 	%rd91, %rd90, 2;
	add.s64 	%rd92, %rd3, %rd91;
	mov.b32 	%r135, 2147483647;
	st.global.u32 	[%rd92], %r135;
	shl.b64 	%rd93, %rd7, 2;
	add.s64 	%rd94, %rd92, %rd93;
	st.global.u32 	[%rd94], %r135;
	add.s64 	%rd95, %rd94, %rd93;
	st.global.u32 	[%rd95], %r135;
	add.s64 	%rd96, %rd95, %rd93;
	st.global.u32 	[%rd96], %r135;
	add.s32 	%r175, %r175, 4;
$L__BB1_22:
	setp.eq.s32 	%p20, %r28, 0;
	@%p20 bra 	$L__BB1_27;
	setp.eq.s32 	%p21, %r28, 1;
	@%p21 bra 	$L__BB1_25;
	cvt.u64.u32 	%rd97, %r175;
	mad.lo.s64 	%rd98, %rd97, %rd7, %rd5;
	shl.b64 	%rd99, %rd98, 2;
	add.s64 	%rd100, %rd3, %rd99;
	mov.b32 	%r136, 2147483647;
	st.global.u32 	[%rd100], %r136;
	shl.b64 	%rd101, %rd7, 2;
	add.s64 	%rd102, %rd100, %rd101;
	st.global.u32 	[%rd102], %r136;
	add.s32 	%r175, %r175, 2;
$L__BB1_25:
	and.b32  	%r137, %r21, 1;
	setp.eq.b32 	%p22, %r137, 1;
	not.pred 	%p23, %p22;
	@%p23 bra 	$L__BB1_27;
	cvt.u64.u32 	%rd103, %r175;
	mad.lo.s64 	%rd104, %rd103, %rd7, %rd5;
	shl.b64 	%rd105, %rd104, 2;
	add.s64 	%rd106, %rd3, %rd105;
	mov.b32 	%r138, 2147483647;
	st.global.u32 	[%rd106], %r138;
$L__BB1_27:
	min.s32 	%r33, %r118, %r11;
	setp.lt.s32 	%p24, %r33, 1;
	@%p24 bra 	$L__BB1_39;
	setp.lt.u32 	%p25, %r33, 8;
	mov.b32 	%r180, 0;
	@%p25 bra 	$L__BB1_31;
	and.b32  	%r180, %r33, 2147483640;
	neg.s32 	%r179, %r180;
	shl.b64 	%rd107, %rd5, 2;
	add.s64 	%rd240, %rd2, %rd107;
	shl.b64 	%rd108, %rd7, 2;
	shl.b64 	%rd116, %rd7, 5;
$L__BB1_30:
	.pragma "nounroll";
	mov.b32 	%r141, 2147483647;
	st.global.u32 	[%rd240], %r141;
	add.s64 	%rd109, %rd240, %rd108;
	st.global.u32 	[%rd109], %r141;
	add.s64 	%rd110, %rd109, %rd108;
	st.global.u32 	[%rd110], %r141;
	add.s64 	%rd111, %rd110, %rd108;
	st.global.u32 	[%rd111], %r141;
	add.s64 	%rd112, %rd111, %rd108;
	st.global.u32 	[%rd112], %r141;
	add.s64 	%rd113, %rd112, %rd108;
	st.global.u32 	[%rd113], %r141;
	add.s64 	%rd114, %rd113, %rd108;
	st.global.u32 	[%rd114], %r141;
	add.s64 	%rd115, %rd114, %rd108;
	st.global.u32 	[%rd115], %r141;
	add.s32 	%r179, %r179, 8;
	add.s64 	%rd240, %rd240, %rd116;
	setp.ne.s32 	%p26, %r179, 0;
	@%p26 bra 	$L__BB1_30;
$L__BB1_31:
	and.b32  	%r42, %r33, 7;
	setp.eq.s32 	%p27, %r42, 0;
	@%p27 bra 	$L__BB1_39;
	and.b32  	%r43, %r33, 3;
	setp.lt.u32 	%p28, %r42, 4;
	@%p28 bra 	$L__BB1_34;
	cvt.u64.u32 	%rd117, %r180;
	mad.lo.s64 	%rd118, %rd117, %rd7, %rd5;
	shl.b64 	%rd119, %rd118, 2;
	add.s64 	%rd120, %rd2, %rd119;
	mov.b32 	%r142, 2147483647;
	st.global.u32 	[%rd120], %r142;
	shl.b64 	%rd121, %rd7, 2;
	add.s64 	%rd122, %rd120, %rd121;
	st.global.u32 	[%rd122], %r142;
	add.s64 	%rd123, %rd122, %rd121;
	st.global.u32 	[%rd123], %r142;
	add.s64 	%rd124, %rd123, %rd121;
	st.global.u32 	[%rd124], %r142;
	add.s32 	%r180, %r180, 4;
$L__BB1_34:
	setp.eq.s32 	%p29, %r43, 0;
	@%p29 bra 	$L__BB1_39;
	setp.eq.s32 	%p30, %r43, 1;
	@%p30 bra 	$L__BB1_37;
	cvt.u64.u32 	%rd125, %r180;
	mad.lo.s64 	%rd126, %rd125, %rd7, %rd5;
	shl.b64 	%rd127, %rd126, 2;
	add.s64 	%rd128, %rd2, %rd127;
	mov.b32 	%r143, 2147483647;
	st.global.u32 	[%rd128], %r143;
	shl.b64 	%rd129, %rd7, 2;
	add.s64 	%rd130, %rd128, %rd129;
	st.global.u32 	[%rd130], %r143;
	add.s32 	%r180, %r180, 2;
$L__BB1_37:
	and.b32  	%r144, %r33, 1;
	setp.eq.b32 	%p31, %r144, 1;
	not.pred 	%p32, %p31;
	@%p32 bra 	$L__BB1_39;
	cvt.u64.u32 	%rd131, %r180;
	mad.lo.s64 	%rd132, %rd131, %rd7, %rd5;
	shl.b64 	%rd133, %rd132, 2;
	add.s64 	%rd134, %rd2, %rd133;
	mov.b32 	%r145, 2147483647;
	st.global.u32 	[%rd134], %r145;
$L__BB1_39:
	min.s32 	%r146, %r3, %r5;
	min.s32 	%r147, %r146, %r7;
	setp.gt.s32 	%p33, %r147, %r118;
	@%p33 bra 	$L__BB1_95;
	cvt.u64.u32 	%rd135, %r2;
	mad.lo.s64 	%rd243, %rd135, %rd7, %rd5;
	max.u32 	%r149, %r111, %r113;
	max.u32 	%r48, %r149, %r115;
	setp.lt.u32 	%p34, %r48, 8;
	mov.f32 	%f239, 0f00000000;
	mov.b32 	%r185, 0;
	mov.f32 	%f238, %f239;
	mov.f32 	%f237, %f239;
	@%p34 bra 	$L__BB1_43;
	shl.b64 	%rd136, %rd243, 2;
	add.s64 	%rd241, %rd1, %rd136;
	mov.f32 	%f239, 0f00000000;
	mov.b32 	%r183, 0;
	shl.b64 	%rd137, %rd7, 2;
$L__BB1_42:
	.pragma "nounroll";
	ld.global.nc.f32 	%f76, [%rd241];
	setp.lt.s32 	%p35, %r183, %r111;
	add.f32 	%f77, %f237, %f76;
	selp.f32 	%f78, %f77, %f237, %p35;
	setp.lt.s32 	%p36, %r183, %r113;
	add.f32 	%f79, %f238, %f76;
	selp.f32 	%f80, %f79, %f238, %p36;
	setp.lt.s32 	%p37, %r183, %r115;
	add.f32 	%f81, %f239, %f76;
	selp.f32 	%f82, %f81, %f239, %p37;
	add.s64 	%rd138, %rd241, %rd137;
	ld.global.nc.f32 	%f83, [%rd138];
	add.s32 	%r151, %r183, 1;
	setp.lt.s32 	%p38, %r151, %r111;
	add.f32 	%f84, %f78, %f83;
	selp.f32 	%f85, %f84, %f78, %p38;
	setp.lt.s32 	%p39, %r151, %r113;
	add.f32 	%f86, %f80, %f83;
	selp.f32 	%f87, %f86, %f80, %p39;
	setp.lt.s32 	%p40, %r151, %r115;
	add.f32 	%f88, %f82, %f83;
	selp.f32 	%f89, %f88, %f82, %p40;
	add.s64 	%rd139, %rd138, %rd137;
	ld.global.nc.f32 	%f90, [%rd139];
	add.s32 	%r152, %r183, 2;
	setp.lt.s32 	%p41, %r152, %r111;
	add.f32 	%f91, %f85, %f90;
	selp.f32 	%f92, %f91, %f85, %p41;
	setp.lt.s32 	%p42, %r152, %r113;
	add.f32 	%f93, %f87, %f90;
	selp.f32 	%f94, %f93, %f87, %p42;
	setp.lt.s32 	%p43, %r152, %r115;
	add.f32 	%f95, %f89, %f90;
	selp.f32 	%f96, %f95, %f89, %p43;
	add.s64 	%rd140, %rd139, %rd137;
	ld.global.nc.f32 	%f97, [%rd140];
	add.s32 	%r153, %r183, 3;
	setp.lt.s32 	%p44, %r153, %r111;
	add.f32 	%f98, %f92, %f97;
	selp.f32 	%f99, %f98, %f92, %p44;
	setp.lt.s32 	%p45, %r153, %r113;
	add.f32 	%f100, %f94, %f97;
	selp.f32 	%f101, %f100, %f94, %p45;
	setp.lt.s32 	%p46, %r153, %r115;
	add.f32 	%f102, %f96, %f97;
	selp.f32 	%f103, %f102, %f96, %p46;
	add.s64 	%rd141, %rd140, %rd137;
	ld.global.nc.f32 	%f104, [%rd141];
	add.s32 	%r154, %r183, 4;
	setp.lt.s32 	%p47, %r154, %r111;
	add.f32 	%f105, %f99, %f104;
	selp.f32 	%f106, %f105, %f99, %p47;
	setp.lt.s32 	%p48, %r154, %r113;
	add.f32 	%f107, %f101, %f104;
	selp.f32 	%f108, %f107, %f101, %p48;
	setp.lt.s32 	%p49, %r154, %r115;
	add.f32 	%f109, %f103, %f104;
	selp.f32 	%f110, %f109, %f103, %p49;
	add.s64 	%rd142, %rd141, %rd137;
	ld.global.nc.f32 	%f111, [%rd142];
	add.s32 	%r155, %r183, 5;
	setp.lt.s32 	%p50, %r155, %r111;
	add.f32 	%f112, %f106, %f111;
	selp.f32 	%f113, %f112, %f106, %p50;
	setp.lt.s32 	%p51, %r155, %r113;
	add.f32 	%f114, %f108, %f111;
	selp.f32 	%f115, %f114, %f108, %p51;
	setp.lt.s32 	%p52, %r155, %r115;
	add.f32 	%f116, %f110, %f111;
	selp.f32 	%f117, %f116, %f110, %p52;
	add.s64 	%rd143, %rd142, %rd137;
	ld.global.nc.f32 	%f118, [%rd143];
	add.s32 	%r156, %r183, 6;
	setp.lt.s32 	%p53, %r156, %r111;
	add.f32 	%f119, %f113, %f118;
	selp.f32 	%f120, %f119, %f113, %p53;
	setp.lt.s32 	%p54, %r156, %r113;
	add.f32 	%f121, %f115, %f118;
	selp.f32 	%f122, %f121, %f115, %p54;
	setp.lt.s32 	%p55, %r156, %r115;
	add.f32 	%f123, %f117, %f118;
	selp.f32 	%f124, %f123, %f117, %p55;
	add.s64 	%rd144, %rd143, %rd137;
	ld.global.nc.f32 	%f125, [%rd144];
	add.s32 	%r157, %r183, 7;
	setp.lt.s32 	%p56, %r157, %r111;
	add.f32 	%f126, %f120, %f125;
	selp.f32 	%f237, %f126, %f120, %p56;
	setp.lt.s32 	%p57, %r157, %r113;
	add.f32 	%f127, %f122, %f125;
	selp.f32 	%f238, %f127, %f122, %p57;
	setp.lt.s32 	%p58, %r157, %r115;
	add.f32 	%f128, %f124, %f125;
	selp.f32 	%f239, %f128, %f124, %p58;
	shl.b64 	%rd145, %rd7, 3;
	add.s64 	%rd243, %rd243, %rd145;
	shl.b64 	%rd146, %rd7, 5;
	add.s64 	%rd241, %rd241, %rd146;
	add.s32 	%r183, %r183, 8;
	and.b32  	%r185, %r48, 2147483640;
	setp.ne.s32 	%p59, %r183, %r185;
	@%p59 bra 	$L__BB1_42;
$L__BB1_43:
	and.b32  	%r53, %r48, 7;
	setp.eq.s32 	%p60, %r53, 0;
	@%p60 bra 	$L__BB1_51;
	setp.lt.u32 	%p61, %r53, 4;
	@%p61 bra 	$L__BB1_46;
	shl.b64 	%rd147, %rd243, 2;
	add.s64 	%rd148, %rd1, %rd147;
	ld.global.nc.f32 	%f130, [%rd148];
	setp.lt.s32 	%p62, %r185, %r111;
	add.f32 	%f131, %f237, %f130;
	selp.f32 	%f132, %f131, %f237, %p62;
	setp.lt.s32 	%p63, %r185, %r113;
	add.f32 	%f133, %f238, %f130;
	selp.f32 	%f134, %f133, %f238, %p63;
	setp.lt.s32 	%p64, %r185, %r115;
	add.f32 	%f135, %f239, %f130;
	selp.f32 	%f136, %f135, %f239, %p64;
	add.s32 	%r158, %r185, 1;
	shl.b64 	%rd149, %rd7, 2;
	add.s64 	%rd150, %rd148, %rd149;
	ld.global.nc.f32 	%f137, [%rd150];
	setp.lt.s32 	%p65, %r158, %r111;
	add.f32 	%f138, %f132, %f137;
	selp.f32 	%f139, %f138, %f132, %p65;
	setp.lt.s32 	%p66, %r158, %r113;
	add.f32 	%f140, %f134, %f137;
	selp.f32 	%f141, %f140, %f134, %p66;
	setp.lt.s32 	%p67, %r158, %r115;
	add.f32 	%f142, %f136, %f137;
	selp.f32 	%f143, %f142, %f136, %p67;
	add.s32 	%r159, %r185, 2;
	add.s64 	%rd151, %rd150, %rd149;
	ld.global.nc.f32 	%f144, [%rd151];
	setp.lt.s32 	%p68, %r159, %r111;
	add.f32 	%f145, %f139, %f144;
	selp.f32 	%f146, %f145, %f139, %p68;
	setp.lt.s32 	%p69, %r159, %r113;
	add.f32 	%f147, %f141, %f144;
	selp.f32 	%f148, %f147, %f141, %p69;
	setp.lt.s32 	%p70, %r159, %r115;
	add.f32 	%f149, %f143, %f144;
	selp.f32 	%f150, %f149, %f143, %p70;
	add.s32 	%r160, %r185, 3;
	add.s64 	%rd152, %rd151, %rd149;
	ld.global.nc.f32 	%f151, [%rd152];
	setp.lt.s32 	%p71, %r160, %r111;
	add.f32 	%f152, %f146, %f151;
	selp.f32 	%f237, %f152, %f146, %p71;
	setp.lt.s32 	%p72, %r160, %r113;
	add.f32 	%f153, %f148, %f151;
	selp.f32 	%f238, %f153, %f148, %p72;
	setp.lt.s32 	%p73, %r160, %r115;
	add.f32 	%f154, %f150, %f151;
	selp.f32 	%f239, %f154, %f150, %p73;
	add.s64 	%rd243, %rd149, %rd243;
	add.s32 	%r185, %r185, 4;
$L__BB1_46:
	and.b32  	%r56, %r48, 3;
	setp.eq.s32 	%p74, %r56, 0;
	@%p74 bra 	$L__BB1_51;
	setp.eq.s32 	%p75, %r56, 1;
	@%p75 bra 	$L__BB1_49;
	shl.b64 	%rd153, %rd243, 2;
	add.s64 	%rd154, %rd1, %rd153;
	ld.global.nc.f32 	%f156, [%rd154];
	setp.lt.s32 	%p76, %r185, %r111;
	add.f32 	%f157, %f237, %f156;
	selp.f32 	%f158, %f157, %f237, %p76;
	setp.lt.s32 	%p77, %r185, %r113;
	add.f32 	%f159, %f238, %f156;
	selp.f32 	%f160, %f159, %f238, %p77;
	setp.lt.s32 	%p78, %r185, %r115;
	add.f32 	%f161, %f239, %f156;
	selp.f32 	%f162, %f161, %f239, %p78;
	add.s32 	%r161, %r185, 1;
	shl.b64 	%rd155, %rd7, 2;
	add.s64 	%rd156, %rd154, %rd155;
	ld.global.nc.f32 	%f163, [%rd156];
	setp.lt.s32 	%p79, %r161, %r111;
	add.f32 	%f164, %f158, %f163;
	selp.f32 	%f237, %f164, %f158, %p79;
	setp.lt.s32 	%p80, %r161, %r113;
	add.f32 	%f165, %f160, %f163;
	selp.f32 	%f238, %f165, %f160, %p80;
	setp.lt.s32 	%p81, %r161, %r115;
	add.f32 	%f166, %f162, %f163;
	selp.f32 	%f239, %f166, %f162, %p81;
	shl.b64 	%rd157, %rd7, 1;
	add.s64 	%rd243, %rd243, %rd157;
	add.s32 	%r185, %r185, 2;
$L__BB1_49:
	and.b32  	%r162, %r48, 1;
	setp.eq.b32 	%p82, %r162, 1;
	not.pred 	%p83, %p82;
	@%p83 bra 	$L__BB1_51;
	shl.b64 	%rd158, %rd243, 2;
	add.s64 	%rd159, %rd1, %rd158;
	ld.global.nc.f32 	%f167, [%rd159];
	setp.lt.s32 	%p84, %r185, %r111;
	add.f32 	%f168, %f237, %f167;
	selp.f32 	%f237, %f168, %f237, %p84;
	setp.lt.s32 	%p85, %r185, %r113;
	add.f32 	%f169, %f238, %f167;
	selp.f32 	%f238, %f169, %f238, %p85;
	setp.lt.s32 	%p86, %r185, %r115;
	add.f32 	%f170, %f239, %f167;
	selp.f32 	%f239, %f170, %f239, %p86;
$L__BB1_51:
	mul.f32 	%f242, %f1, %f237;
	mul.f32 	%f241, %f2, %f238;
	mul.f32 	%f240, %f4, %f239;
	setp.ge.s32 	%p87, %r9, %r118;
	@%p87 bra 	$L__BB1_53;
	cvt.s64.s32 	%rd160, %r9;
	mad.lo.s64 	%rd161, %rd160, %rd7, %rd5;
	shl.b64 	%rd162, %rd161, 2;
	add.s64 	%rd163, %rd4, %rd162;
	st.global.f32 	[%rd163], %f242;
$L__BB1_53:
	setp.ge.s32 	%p88, %r10, %r118;
	@%p88 bra 	$L__BB1_55;
	cvt.s64.s32 	%rd164, %r10;
	mad.lo.s64 	%rd165, %rd164, %rd7, %rd5;
	shl.b64 	%rd166, %rd165, 2;
	add.s64 	%rd167, %rd3, %rd166;
	st.global.f32 	[%rd167], %f241;
$L__BB1_55:
	setp.ge.s32 	%p89, %r11, %r118;
	@%p89 bra 	$L__BB1_57;
	cvt.s64.s32 	%rd168, %r11;
	mad.lo.s64 	%rd169, %rd168, %rd7, %rd5;
	shl.b64 	%rd170, %rd169, 2;
	add.s64 	%rd171, %rd2, %rd170;
	st.global.f32 	[%rd171], %f240;
$L__BB1_57:
	min.u32 	%r163, %r4, %r6;
	min.u32 	%r59, %r163, %r8;
	add.s32 	%r195, %r59, 1;
	cvt.u64.u32 	%rd172, %r195;
	mad.lo.s64 	%rd247, %rd172, %rd7, %rd5;
	setp.ge.u32 	%p90, %r195, %r118;
	@%p90 bra 	$L__BB1_95;
	not.b32 	%r164, %r59;
	add.s32 	%r165, %r118, %r164;
	and.b32  	%r61, %r165, 3;
	setp.eq.s32 	%p91, %r61, 0;
	@%p91 bra 	$L__BB1_68;
	neg.s32 	%r194, %r61;
	add.s32 	%r191, %r116, %r59;
	add.s32 	%r192, %r191, 1;
	add.s32 	%r189, %r114, %r59;
	add.s32 	%r190, %r189, 1;
	add.s32 	%r187, %r112, %r59;
	add.s32 	%r188, %r187, 1;
	shl.b64 	%rd173, %rd247, 2;
	add.s64 	%rd246, %rd1, %rd173;
	shl.b64 	%rd30, %rd7, 2;
	mov.u32 	%r193, %r59;
$L__BB1_60:
	.pragma "nounroll";
	add.s32 	%r193, %r193, 1;
	ld.global.nc.f32 	%f171, [%rd246];
	setp.lt.s32 	%p92, %r193, %r3;
	mul.f32 	%f172, %f1, %f171;
	mov.f32 	%f173, 0f3F800000;
	sub.f32 	%f174, %f173, %f1;
	fma.rn.f32 	%f175, %f242, %f174, %f172;
	selp.f32 	%f242, %f242, %f175, %p92;
	setp.lt.s32 	%p93, %r193, %r5;
	mul.f32 	%f176, %f2, %f171;
	fma.rn.f32 	%f177, %f241, %f3, %f176;
	selp.f32 	%f241, %f241, %f177, %p93;
	setp.lt.s32 	%p94, %r193, %r7;
	mul.f32 	%f178, %f4, %f171;
	fma.rn.f32 	%f179, %f240, %f5, %f178;
	selp.f32 	%f240, %f240, %f179, %p94;
	add.s32 	%r187, %r187, 1;
	add.s32 	%r189, %r189, 1;
	add.s32 	%r191, %r191, 1;
	setp.ge.s32 	%p95, %r187, %r118;
	@%p95 bra 	$L__BB1_62;
	cvt.s64.s32 	%rd174, %r188;
	mad.lo.s64 	%rd175, %rd174, %rd7, %rd5;
	shl.b64 	%rd176, %rd175, 2;
	add.s64 	%rd177, %rd4, %rd176;
	st.global.f32 	[%rd177], %f242;
$L__BB1_62:
	setp.ge.s32 	%p96, %r189, %r118;
	@%p96 bra 	$L__BB1_64;
	cvt.s64.s32 	%rd178, %r190;
	mad.lo.s64 	%rd179, %rd178, %rd7, %rd5;
	shl.b64 	%rd180, %rd179, 2;
	add.s64 	%rd181, %rd3, %rd180;
	st.global.f32 	[%rd181], %f241;
$L__BB1_64:
	setp.ge.s32 	%p97, %r191, %r118;
	@%p97 bra 	$L__BB1_66;
	cvt.s64.s32 	%rd182, %r192;
	mad.lo.s64 	%rd183, %rd182, %rd7, %rd5;
	shl.b64 	%rd184, %rd183, 2;
	add.s64 	%rd185, %rd2, %rd184;
	st.global.f32 	[%rd185], %f240;
$L__BB1_66:
	add.s64 	%rd247, %rd247, %rd7;
	add.s32 	%r194, %r194, 1;
	setp.ne.s32 	%p98, %r194, 0;
	add.s32 	%r192, %r192, 1;
	add.s32 	%r190, %r190, 1;
	add.s32 	%r188, %r188, 1;
	add.s64 	%rd246, %rd246, %rd30;
	@%p98 bra 	$L__BB1_60;
	add.s32 	%r195, %r193, 1;
$L__BB1_68:
	sub.s32 	%r166, %r118, %r59;
	add.s32 	%r167, %r166, -2;
	setp.lt.u32 	%p99, %r167, 3;
	@%p99 bra 	$L__BB1_95;
	sub.s32 	%r200, %r195, %r118;
	add.s32 	%r199, %r195, 1;
	add.s32 	%r198, %r195, %r116;
	add.s32 	%r197, %r195, %r114;
	add.s32 	%r196, %r195, %r112;
	shl.b64 	%rd36, %rd7, 2;
	shl.b64 	%rd186, %rd247, 2;
	add.s64 	%rd249, %rd1, %rd186;
	shl.b64 	%rd38, %rd7, 4;
	shl.b64 	%rd39, %rd7, 3;
	mul.lo.s64 	%rd40, %rd7, 12;
$L__BB1_70:
	add.s32 	%r168, %r199, -1;
	ld.global.nc.f32 	%f180, [%rd249];
	setp.lt.s32 	%p100, %r168, %r3;
	mul.f32 	%f181, %f1, %f180;
	mov.f32 	%f182, 0f3F800000;
	sub.f32 	%f183, %f182, %f1;
	fma.rn.f32 	%f184, %f242, %f183, %f181;
	selp.f32 	%f57, %f242, %f184, %p100;
	setp.lt.s32 	%p101, %r168, %r5;
	mul.f32 	%f185, %f2, %f180;
	fma.rn.f32 	%f186, %f241, %f3, %f185;
	selp.f32 	%f58, %f241, %f186, %p101;
	setp.lt.s32 	%p102, %r168, %r7;
	mul.f32 	%f187, %f4, %f180;
	fma.rn.f32 	%f188, %f240, %f5, %f187;
	selp.f32 	%f59, %f240, %f188, %p102;
	setp.ge.s32 	%p103, %r196, %r118;
	@%p103 bra 	$L__BB1_72;
	cvt.s64.s32 	%rd187, %r196;
	mad.lo.s64 	%rd188, %rd187, %rd7, %rd5;
	shl.b64 	%rd189, %rd188, 2;
	add.s64 	%rd190, %rd4, %rd189;
	st.global.f32 	[%rd190], %f57;
$L__BB1_72:
	setp.ge.s32 	%p104, %r197, %r118;
	@%p104 bra 	$L__BB1_74;
	cvt.s64.s32 	%rd191, %r197;
	mad.lo.s64 	%rd192, %rd191, %rd7, %rd5;
	shl.b64 	%rd193, %rd192, 2;
	add.s64 	%rd194, %rd3, %rd193;
	st.global.f32 	[%rd194], %f58;
$L__BB1_74:
	setp.ge.s32 	%p105, %r198, %r118;
	@%p105 bra 	$L__BB1_76;
	cvt.s64.s32 	%rd195, %r198;
	mad.lo.s64 	%rd196, %rd195, %rd7, %rd5;
	shl.b64 	%rd197, %rd196, 2;
	add.s64 	%rd198, %rd2, %rd197;
	st.global.f32 	[%rd198], %f59;
$L__BB1_76:
	add.s64 	%rd199, %rd249, %rd36;
	ld.global.nc.f32 	%f189, [%rd199];
	setp.lt.s32 	%p106, %r199, %r3;
	mul.f32 	%f190, %f1, %f189;
	mov.f32 	%f191, 0f3F800000;
	sub.f32 	%f192, %f191, %f1;
	fma.rn.f32 	%f193, %f57, %f192, %f190;
	selp.f32 	%f60, %f242, %f193, %p106;
	setp.lt.s32 	%p107, %r199, %r5;
	mul.f32 	%f194, %f2, %f189;
	fma.rn.f32 	%f195, %f58, %f3, %f194;
	selp.f32 	%f61, %f241, %f195, %p107;
	setp.lt.s32 	%p108, %r199, %r7;
	mul.f32 	%f196, %f4, %f189;
	fma.rn.f32 	%f197, %f59, %f5, %f196;
	selp.f32 	%f62, %f240, %f197, %p108;
	add.s32 	%r97, %r196, 1;
	add.s32 	%r98, %r197, 1;
	add.s32 	%r99, %r198, 1;
	setp.ge.s32 	%p109, %r97, %r118;
	@%p109 bra 	$L__BB1_78;
	cvt.s64.s32 	%rd200, %r97;
	mad.lo.s64 	%rd201, %rd200, %rd7, %rd5;
	shl.b64 	%rd202, %rd201, 2;
	add.s64 	%rd203, %rd4, %rd202;
	st.global.f32 	[%rd203], %f60;
$L__BB1_78:
	setp.ge.s32 	%p110, %r98, %r118;
	@%p110 bra 	$L__BB1_80;
	cvt.s64.s32 	%rd204, %r98;
	mad.lo.s64 	%rd205, %rd204, %rd7, %rd5;
	shl.b64 	%rd206, %rd205, 2;
	add.s64 	%rd207, %rd3, %rd206;
	st.global.f32 	[%rd207], %f61;
$L__BB1_80:
	setp.ge.s32 	%p111, %r99, %r118;
	@%p111 bra 	$L__BB1_82;
	cvt.s64.s32 	%rd208, %r99;
	mad.lo.s64 	%rd209, %rd208, %rd7, %rd5;
	shl.b64 	%rd210, %rd209, 2;
	add.s64 	%rd211, %rd2, %rd210;
	st.global.f32 	[%rd211], %f62;
$L__BB1_82:
	add.s32 	%r169, %r199, 1;
	add.s64 	%rd212, %rd249, %rd39;
	ld.global.nc.f32 	%f198, [%rd212];
	setp.lt.s32 	%p112, %r169, %r3;
	mul.f32 	%f199, %f1, %f198;
	mov.f32 	%f200, 0f3F800000;
	sub.f32 	%f201, %f200, %f1;
	fma.rn.f32 	%f202, %f60, %f201, %f199;
	selp.f32 	%f63, %f242, %f202, %p112;
	setp.lt.s32 	%p113, %r169, %r5;
	mul.f32 	%f203, %f2, %f198;
	fma.rn.f32 	%f204, %f61, %f3, %f203;
	selp.f32 	%f64, %f241, %f204, %p113;
	setp.lt.s32 	%p114, %r169, %r7;
	mul.f32 	%f205, %f4, %f198;
	fma.rn.f32 	%f206, %f62, %f5, %f205;
	selp.f32 	%f65, %f240, %f206, %p114;
	add.s32 	%r100, %r196, 2;
	add.s32 	%r101, %r197, 2;
	add.s32 	%r102, %r198, 2;
	setp.ge.s32 	%p115, %r100, %r118;
	@%p115 bra 	$L__BB1_84;
	cvt.s64.s32 	%rd213, %r100;
	mad.lo.s64 	%rd214, %rd213, %rd7, %rd5;
	shl.b64 	%rd215, %rd214, 2;
	add.s64 	%rd216, %rd4, %rd215;
	st.global.f32 	[%rd216], %f63;
$L__BB1_84:
	setp.ge.s32 	%p116, %r101, %r118;
	@%p116 bra 	$L__BB1_86;
	cvt.s64.s32 	%rd217, %r101;
	mad.lo.s64 	%rd218, %rd217, %rd7, %rd5;
	shl.b64 	%rd219, %rd218, 2;
	add.s64 	%rd220, %rd3, %rd219;
	st.global.f32 	[%rd220], %f64;
$L__BB1_86:
	setp.ge.s32 	%p117, %r102, %r118;
	@%p117 bra 	$L__BB1_88;
	cvt.s64.s32 	%rd221, %r102;
	mad.lo.s64 	%rd222, %rd221, %rd7, %rd5;
	shl.b64 	%rd223, %rd222, 2;
	add.s64 	%rd224, %rd2, %rd223;
	st.global.f32 	[%rd224], %f65;
$L__BB1_88:
	add.s32 	%r170, %r199, 2;
	add.s64 	%rd225, %rd249, %rd40;
	ld.global.nc.f32 	%f207, [%rd225];
	setp.lt.s32 	%p118, %r170, %r3;
	mul.f32 	%f208, %f1, %f207;
	mov.f32 	%f209, 0f3F800000;
	sub.f32 	%f210, %f209, %f1;
	fma.rn.f32 	%f211, %f63, %f210, %f208;
	selp.f32 	%f242, %f242, %f211, %p118;
	setp.lt.s32 	%p119, %r170, %r5;
	mul.f32 	%f212, %f2, %f207;
	fma.rn.f32 	%f213, %f64, %f3, %f212;
	selp.f32 	%f241, %f241, %f213, %p119;
	setp.lt.s32 	%p120, %r170, %r7;
	mul.f32 	%f214, %f4, %f207;
	fma.rn.f32 	%f215, %f65, %f5, %f214;
	selp.f32 	%f240, %f240, %f215, %p120;
	add.s32 	%r103, %r196, 3;
	add.s32 	%r104, %r197, 3;
	add.s32 	%r105, %r198, 3;
	setp.ge.s32 	%p121, %r103, %r118;
	@%p121 bra 	$L__BB1_90;
	cvt.s64.s32 	%rd226, %r103;
	mad.lo.s64 	%rd227, %rd226, %rd7, %rd5;
	shl.b64 	%rd228, %rd227, 2;
	add.s64 	%rd229, %rd4, %rd228;
	st.global.f32 	[%rd229], %f242;
$L__BB1_90:
	setp.ge.s32 	%p122, %r104, %r118;
	@%p122 bra 	$L__BB1_92;
	cvt.s64.s32 	%rd230, %r104;
	mad.lo.s64 	%rd231, %rd230, %rd7, %rd5;
	shl.b64 	%rd232, %rd231, 2;
	add.s64 	%rd233, %rd3, %rd232;
	st.global.f32 	[%rd233], %f241;
$L__BB1_92:
	setp.ge.s32 	%p123, %r105, %r118;
	@%p123 bra 	$L__BB1_94;
	cvt.s64.s32 	%rd234, %r105;
	mad.lo.s64 	%rd235, %rd234, %rd7, %rd5;
	shl.b64 	%rd236, %rd235, 2;
	add.s64 	%rd237, %rd2, %rd236;
	st.global.f32 	[%rd237], %f240;
$L__BB1_94:
	add.s32 	%r200, %r200, 4;
	add.s32 	%r199, %r199, 4;
	add.s32 	%r198, %r198, 4;
	add.s32 	%r197, %r197, 4;
	add.s32 	%r196, %r196, 4;
	add.s64 	%rd249, %rd249, %rd38;
	setp.ne.s32 	%p124, %r200, 0;
	@%p124 bra 	$L__BB1_70;
$L__BB1_95:
	ret;

}


// ===== COMPILED SASS (sm_100) =====

	.target	sm_100

	.elftype	@"ET_EXEC"


//--------------------- .note.nv.tkinfo           --------------------------
	.section	.note.nv.tkinfo,"",@"SHT_NOTE"
	.sectionflags	@"SHF_NOTE_NV_TKINFO"
	.tkinfo
        /*0018*/ 	.word	0x00000002
        /*0030*/ 	.string	""
        /*0030*/ 	.string	"ptxas"
        /*0030*/ 	.string	"Cuda compilation tools, release 13.0, V13.0.88"
        /*0030*/ 	.string	"Build cuda_13.0.r13.0/compiler.36424714_0"
        /*0030*/ 	.string	"-arch sm_100 -m 64 "



//--------------------- .note.nv.cuinfo           --------------------------
	.section	.note.nv.cuinfo,"",@"SHT_NOTE"
	.sectionflags	@"SHF_NOTE_NV_CUINFO"
        /*0018*/ 	.short	0x0002
        /*001a*/ 	.short	0x0064
        /*001c*/ 	.short	0x0082
	.zero		2


//--------------------- .nv.info                  --------------------------
	.section	.nv.info,"",@"SHT_CUDA_INFO"
	.align	4


	//----- nvinfo : EIATTR_REGCOUNT
	.align		4
        /*0000*/ 	.byte	0x04, 0x2f
        /*0002*/ 	.short	(.L_1 - .L_0)
	.align		4
.L_0:
        /*0004*/ 	.word	index@(alligator_batch_f32)
        /*0008*/ 	.word	0x0000002f


	//----- nvinfo : EIATTR_FRAME_SIZE
	.align		4
.L_1:
        /*000c*/ 	.byte	0x04, 0x11
        /*000e*/ 	.short	(.L_3 - .L_2)
	.align		4
.L_2:
        /*0010*/ 	.word	index@($__internal_1_$__cuda_sm20_rcp_rn_f32_slowpath)
        /*0014*/ 	.word	0x00000000


	//----- nvinfo : EIATTR_FRAME_SIZE
	.align		4
.L_3:
        /*0018*/ 	.byte	0x04, 0x11
        /*001a*/ 	.short	(.L_5 - .L_4)
	.align		4
.L_4:
        /*001c*/ 	.word	index@(alligator_batch_f32)
        /*0020*/ 	.word	0x00000000


	//----- nvinfo : EIATTR_REGCOUNT
	.align		4
.L_5:
        /*0024*/ 	.byte	0x04, 0x2f
        /*0026*/ 	.short	(.L_7 - .L_6)
	.align		4
.L_6:
        /*0028*/ 	.word	index@(alligator_many_series_one_param_f32)
        /*002c*/ 	.word	0x00000028


	//----- nvinfo : EIATTR_FRAME_SIZE
	.align		4
.L_7:
        /*0030*/ 	.byte	0x04, 0x11
        /*0032*/ 	.short	(.L_9 - .L_8)
	.align		4
.L_8:
        /*0034*/ 	.word	index@($__internal_0_$__cuda_sm20_rcp_rn_f32_slowpath)
        /*0038*/ 	.word	0x00000000


	//----- nvinfo : EIATTR_FRAME_SIZE
	.align		4
.L_9:
        /*003c*/ 	.byte	0x04, 0x11
        /*003e*/ 	.short	(.L_11 - .L_10)
	.align		4
.L_10:
        /*0040*/ 	.word	index@(alligator_many_series_one_param_f32)
        /*0044*/ 	.word	0x00000000


	//----- nvinfo : EIATTR_MIN_STACK_SIZE
	.align		4
.L_11:
        /*0048*/ 	.byte	0x04, 0x12
        /*004a*/ 	.short	(.L_13 - .L_12)
	.align		4
.L_12:
        /*004c*/ 	.word	index@(alligator_many_series_one_param_f32)
        /*0050*/ 	.word	0x00000000


	//----- nvinfo : EIATTR_MIN_STACK_SIZE
	.align		4
.L_13:
        /*0054*/ 	.byte	0x04, 0x12
        /*0056*/ 	.short	(.L_15 - .L_14)
	.align		4
.L_14:
        /*0058*/ 	.word	index@(alligator_batch_f32)
        /*005c*/ 	.word	0x00000000
.L_15:


//--------------------- .nv.compat                --------------------------
	.section	.nv.compat,"",@"SHT_CUDA_COMPAT_INFO"
	.align	4
        /*0000*/ 	.byte	0x02, 0x09, 0x00, 0x00, 0x02, 0x02, 0x01, 0x00, 0x02, 0x05, 0x05, 0x00, 0x03, 0x07, 0x01, 0x01
        /*0010*/ 	.byte	0x02, 0x03, 0x00, 0x00, 0x02, 0x06, 0x01, 0x00, 0x04, 0x0b, 0x08, 0x00, 0x09, 0x00, 0x00, 0x00
        /*0020*/ 	.byte	0x00, 0x00, 0x00, 0x00


//--------------------- .nv.info.alligator_many_series_one_param_f32 --------------------------
	.section	.nv.info.alligator_many_series_one_param_f32,"",@"SHT_CUDA_INFO"
	.sectionflags	@""
	.align	4


	//----- nvinfo : EIATTR_CUDA_API_VERSION
	.align		4
        /*0000*/ 	.byte	0x04, 0x37
        /*0002*/ 	.short	(.L_17 - .L_16)
.L_16:
        /*0004*/ 	.word	0x00000082


	//----- nvinfo : EIATTR_KPARAM_INFO
	.align		4
.L_17:
        /*0008*/ 	.byte	0x04, 0x17
        /*000a*/ 	.short	(.L_19 - .L_18)
.L_18:
        /*000c*/ 	.word	0x00000000
        /*0010*/ 	.short	0x000c
        /*0012*/ 	.short	0x0040
        /*0014*/ 	.byte	0x00, 0xf5, 0x21, 0x00


	//----- nvinfo : EIATTR_KPARAM_INFO
	.align		4
.L_19:
        /*0018*/ 	.byte	0x04, 0x17
        /*001a*/ 	.short	(.L_21 - .L_20)
.L_20:
        /*001c*/ 	.word	0x00000000
        /*0020*/ 	.short	0x000b
        /*0022*/ 	.short	0x0038
        /*0024*/ 	.byte	0x00, 0xf5, 0x21, 0x00


	//----- nvinfo : EIATTR_KPARAM_INFO
	.align		4
.L_21:
        /*0028*/ 	.byte	0x04, 0x17
        /*002a*/ 	.short	(.L_23 - .L_22)
.L_22:
        /*002c*/ 	.word	0x00000000
        /*0030*/ 	.short	0x000a
        /*0032*/ 	.short	0x0030
        /*0034*/ 	.byte	0x00, 0xf5, 0x21, 0x00


	//----- nvinfo : EIATTR_KPARAM_INFO
	.align		4
.L_23:
        /*0038*/ 	.byte	0x04, 0x17
        /*003a*/ 	.short	(.L_25 - .L_24)
.L_24:
        /*003c*/ 	.word	0x00000000
        /*0040*/ 	.short	0x0009
        /*0042*/ 	.short	0x0028
        /*0044*/ 	.byte	0x00, 0xf5, 0x21, 0x00


	//----- nvinfo : EIATTR_KPARAM_INFO
	.align		4
.L_25:
        /*0048*/ 	.byte	0x04, 0x17
        /*004a*/ 	.short	(.L_27 - .L_26)
.L_26:
        /*004c*/ 	.word	0x00000000
        /*0050*/ 	.short	0x0008
        /*0052*/ 	.short	0x0024
        /*0054*/ 	.byte	0x00, 0xf0, 0x11, 0x00


	//----- nvinfo : EIATTR_KPARAM_INFO
	.align		4
.L_27:
        /*0058*/ 	.byte	0x04, 0x17
        /*005a*/ 	.short	(.L_29 - .L_28)
.L_28:
        /*005c*/ 	.word	0x00000000
        /*0060*/ 	.short	0x0007
        /*0062*/ 	.short	0x0020
        /*0064*/ 	.byte	0x00, 0xf0, 0x11, 0x00


	//----- nvinfo : EIATTR_KPARAM_INFO
	.align		4
.L_29:
        /*0068*/ 	.byte	0x04, 0x17
        /*006a*/ 	.short	(.L_31 - .L_30)
.L_30:
        /*006c*/ 	.word	0x00000000
        /*0070*/ 	.short	0x0006
        /*0072*/ 	.short	0x001c
        /*0074*/ 	.byte	0x00, 0xf0, 0x11, 0x00


	//----- nvinfo : EIATTR_KPARAM_INFO
	.align		4
.L_31:
        /*0078*/ 	.byte	0x04, 0x17
        /*007a*/ 	.short	(.L_33 - .L_32)
.L_32:
        /*007c*/ 	.word	0x00000000
        /*0080*/ 	.short	0x0005
        /*0082*/ 	.short	0x0018
        /*0084*/ 	.byte	0x00, 0xf0, 0x11, 0x00


	//----- nvinfo : EIATTR_KPARAM_INFO
	.align		4
.L_33:
        /*0088*/ 	.byte	0x04, 0x17
        /*008a*/ 	.short	(.L_35 - .L_34)
.L_34:
        /*008c*/ 	.word	0x00000000
        /*0090*/ 	.short	0x0004
        /*0092*/ 	.short	0x0014
        /*0094*/ 	.byte	0x00, 0xf0, 0x11, 0x00


	//----- nvinfo : EIATTR_KPARAM_INFO
	.align		4
.L_35:
        /*0098*/ 	.byte	0x04, 0x17
        /*009a*/ 	.short	(.L_37 - .L_36)
.L_36:
        /*009c*/ 	.word	0x00000000
        /*00a0*/ 	.short	0x0003
        /*00a2*/ 	.short	0x0010
        /*00a4*/ 	.byte	0x00, 0xf0, 0x11, 0x00


	//----- nvinfo : EIATTR_KPARAM_INFO
	.align		4
.L_37:
        /*00a8*/ 	.byte	0x04, 0x17
        /*00aa*/ 	.short	(.L_39 - .L_38)
.L_38:
        /*00ac*/ 	.word	0x00000000
        /*00b0*/ 	.short	0x0002
        /*00b2*/ 	.short	0x000c
        /*00b4*/ 	.byte	0x00, 0xf0, 0x11, 0x00


	//----- nvinfo : EIATTR_KPARAM_INFO
	.align		4
.L_39:
        /*00b8*/ 	.byte	0x04, 0x17
        /*00ba*/ 	.short	(.L_41 - .L_40)
.L_40:
        /*00bc*/ 	.word	0x00000000
        /*00c0*/ 	.short	0x0001
        /*00c2*/ 	.short	0x0008
        /*00c4*/ 	.byte	0x00, 0xf0, 0x11, 0x00


	//----- nvinfo : EIATTR_KPARAM_INFO
	.align		4
.L_41:
        /*00c8*/ 	.byte	0x04, 0x17
        /*00ca*/ 	.short	(.L_43 - .L_42)
.L_42:
        /*00cc*/ 	.word	0x00000000
        /*00d0*/ 	.short	0x0000
        /*00d2*/ 	.short	0x0000
        /*00d4*/ 	.byte	0x00, 0xf5, 0x21, 0x00


	//----- nvinfo : EIATTR_SPARSE_MMA_MASK
	.align		4
.L_43:
        /*00d8*/ 	.byte	0x03, 0x50
        /*00da*/ 	.short	0x0000


	//----- nvinfo : EIATTR_MAXREG_COUNT
	.align		4
        /*00dc*/ 	.byte	0x03, 0x1b
        /*00de*/ 	.short	0x00ff


	//----- nvinfo : EIATTR_MERCURY_ISA_VERSION
	.align		4
        /*00e0*/ 	.byte	0x03, 0x5f
        /*00e2*/ 	.short	0x0101


	//----- nvinfo : EIATTR_VRC_CTA_INIT_COUNT
	.align		4
        /*00e4*/ 	.byte	0x02, 0x4a
	.zero		1
	.zero		1


	//----- nvinfo : EIATTR_EXIT_INSTR_OFFSETS
	.align		4
        /*00e8*/ 	.byte	0x04, 0x1c
        /*00ea*/ 	.short	(.L_45 - .L_44)


	//   ....[0]....
.L_44:
        /*00ec*/ 	.word	0x00000070


	//   ....[1]....
        /*00f0*/ 	.word	0x000000f0


	//   ....[2]....
        /*00f4*/ 	.word	0x00000150


	//   ....[3]....
        /*00f8*/ 	.word	0x00001990


	//   ....[4]....
        /*00fc*/ 	.word	0x00002970


	//   ....[5]....
        /*0100*/ 	.word	0x00003040


	//   ....[6]....
        /*0104*/ 	.word	0x000041d0


	//----- nvinfo : EIATTR_CRS_STACK_SIZE
	.align		4
.L_45:
        /*0108*/ 	.byte	0x04, 0x1e
        /*010a*/ 	.short	(.L_47 - .L_46)
.L_46:
        /*010c*/ 	.word	0x00000000


	//----- nvinfo : EIATTR_CBANK_PARAM_SIZE
	.align		4
.L_47:
        /*0110*/ 	.byte	0x03, 0x19
        /*0112*/ 	.short	0x0048


	//----- nvinfo : EIATTR_PARAM_CBANK
	.align		4
        /*0114*/ 	.byte	0x04, 0x0a
        /*0116*/ 	.short	(.L_49 - .L_48)
	.align		4
.L_48:
        /*0118*/ 	.word	index@(.nv.constant0.alligator_many_series_one_param_f32)
        /*011c*/ 	.short	0x0380
        /*011e*/ 	.short	0x0048


	//----- nvinfo : EIATTR_SW_WAR
	.align		4
.L_49:
        /*0120*/ 	.byte	0x04, 0x36
        /*0122*/ 	.short	(.L_51 - .L_50)
.L_50:
        /*0124*/ 	.word	0x00000008
.L_51:


//--------------------- .nv.info.alligator_batch_f32 --------------------------
	.section	.nv.info.alligator_batch_f32,"",@"SHT_CUDA_INFO"
	.sectionflags	@""
	.align	4


	//----- nvinfo : EIATTR_CUDA_API_VERSION
	.align		4
        /*0000*/ 	.byte	0x04, 0x37
        /*0002*/ 	.short	(.L_53 - .L_52)
.L_52:
        /*0004*/ 	.word	0x00000082


	//----- nvinfo : EIATTR_KPARAM_INFO
	.align		4
.L_53:
        /*0008*/ 	.byte	0x04, 0x17
        /*000a*/ 	.short	(.L_55 - .L_54)
.L_54:
        /*000c*/ 	.word	0x00000000
        /*0010*/ 	.short	0x000c
        /*0012*/ 	.short	0x0058
        /*0014*/ 	.byte	0x00, 0xf5, 0x21, 0x00


	//----- nvinfo : EIATTR_KPARAM_INFO
	.align		4
.L_55:
        /*0018*/ 	.byte	0x04, 0x17
        /*001a*/ 	.short	(.L_57 - .L_56)
.L_56:
        /*001c*/ 	.word	0x00000000
        /*0020*/ 	.short	0x000b
        /*0022*/ 	.short	0x0050
        /*0024*/ 	.byte	0x00, 0xf5, 0x21, 0x00


	//----- nvinfo : EIATTR_KPARAM_INFO
	.align		4
.L_57:
        /*0028*/ 	.byte	0x04, 0x17
        /*002a*/ 	.short	(.L_59 - .L_58)
.L_58:
        /*002c*/ 	.word	0x00000000
        /*0030*/ 	.short	0x000a
        /*0032*/ 	.short	0x0048
        /*0034*/ 	.byte	0x00, 0xf5, 0x21, 0x00


	//----- nvinfo : EIATTR_KPARAM_INFO
	.align		4
.L_59:
        /*0038*/ 	.byte	0x04, 0x17
        /*003a*/ 	.short	(.L_61 - .L_60)
.L_60:
        /*003c*/ 	.word	0x00000000
        /*0040*/ 	.short	0x0009
        /*0042*/ 	.short	0x0040
        /*0044*/ 	.byte	0x00, 0xf0, 0x11, 0x00


	//----- nvinfo : EIATTR_KPARAM_INFO
	.align		4
.L_61:
        /*0048*/ 	.byte	0x04, 0x17
        /*004a*/ 	.short	(.L_63 - .L_62)
.L_62:
        /*004c*/ 	.word	0x00000000
        /*0050*/ 	.short	0x0008
        /*0052*/ 	.short	0x003c
        /*0054*/ 	.byte	0x00, 0xf0, 0x11, 0x00


	//----- nvinfo : EIATTR_KPARAM_INFO
	.align		4
.L_63:
        /*0058*/ 	.byte	0x04, 0x17
        /*005a*/ 	.short	(.L_65 - .L_64)
.L_64:
        /*005c*/ 	.word	0x00000000
        /*0060*/ 	.short	0x0007
        /*0062*/ 	.short	0x0038
        /*0064*/ 	.byte	0x00, 0xf0, 0x11, 0x00


	//----- nvinfo : EIATTR_KPARAM_INFO
	.align		4
.L_65:
        /*0068*/ 	.byte	0x04, 0x17
        /*006a*/ 	.short	(.L_67 - .L_66)
.L_66:
        /*006c*/ 	.word	0x00000000
        /*0070*/ 	.short	0x0006
        /*0072*/ 	.short	0x0030
        /*0074*/ 	.byte	0x00, 0xf5, 0x21, 0x00


	//----- nvinfo : EIATTR_KPARAM_INFO
	.align		4
.L_67:
        /*0078*/ 	.byte	0x04, 0x17
        /*007a*/ 	.short	(.L_69 - .L_68)
.L_68:
        /*007c*/ 	.word	0x00000000
        /*0080*/ 	.short	0x0005
        /*0082*/ 	.short	0x0028
        /*0084*/ 	.byte	0x00, 0xf5, 0x21, 0x00


	//----- nvinfo : EIATTR_KPARAM_INFO
	.align		4
.L_69:
        /*0088*/ 	.byte	0x04, 0x17
        /*008a*/ 	.short	(.L_71 - .L_70)
.L_70:
        /*008c*/ 	.word	0x00000000
        /*0090*/ 	.short	0x0004
        /*0092*/ 	.short	0x0020
        /*0094*/ 	.byte	0x00, 0xf5, 0x21, 0x00


	//----- nvinfo : EIATTR_KPARAM_INFO
	.align		4
.L_71:
        /*0098*/ 	.byte	0x04, 0x17
        /*009a*/ 	.short	(.L_73 - .L_72)
.L_72:
        /*009c*/ 	.word	0x00000000
        /*00a0*/ 	.short	0x0003
        /*00a2*/ 	.short	0x0018
        /*00a4*/ 	.byte	0x00, 0xf5, 0x21, 0x00


	//----- nvinfo : EIATTR_KPARAM_INFO
	.align		4
.L_73:
        /*00a8*/ 	.byte	0x04, 0x17
        /*00aa*/ 	.short	(.L_75 - .L_74)
.L_74:
        /*00ac*/ 	.word	0x00000000
        /*00b0*/ 	.short	0x0002
        /*00b2*/ 	.short	0x0010
        /*00b4*/ 	.byte	0x00, 0xf5, 0x21, 0x00


	//----- nvinfo : EIATTR_KPARAM_INFO
	.align		4
.L_75:
        /*00b8*/ 	.byte	0x04, 0x17
        /*00ba*/ 	.short	(.L_77 - .L_76)
.L_76:
        /*00bc*/ 	.word	0x00000000
        /*00c0*/ 	.short	0x0001
        /*00c2*/ 	.short	0x0008
        /*00c4*/ 	.byte	0x00, 0xf5, 0x21, 0x00


	//----- nvinfo : EIATTR_KPARAM_INFO
	.align		4
.L_77:
        /*00c8*/ 	.byte	0x04, 0x17
        /*00ca*/ 	.short	(.L_79 - .L_78)
.L_78:
        /*00cc*/ 	.word	0x00000000
        /*00d0*/ 	.short	0x0000
        /*00d2*/ 	.short	0x0000
        /*00d4*/ 	.byte	0x00, 0xf5, 0x21, 0x00


	//----- nvinfo : EIATTR_SPARSE_MMA_MASK
	.align		4
.L_79:
        /*00d8*/ 	.byte	0x03, 0x50
        /*00da*/ 	.short	0x0000


	//----- nvinfo : EIATTR_MAXREG_COUNT
	.align		4
        /*00dc*/ 	.byte	0x03, 0x1b
        /*00de*/ 	.short	0x00ff


	//----- nvinfo : EIATTR_MERCURY_ISA_VERSION
	.align		4
        /*00e0*/ 	.byte	0x03, 0x5f
        /*00e2*/ 	.short	0x0101


	//----- nvinfo : EIATTR_COOP_GROUP_MASK_REGIDS
	.align		4
        /*00e4*/ 	.byte	0x04, 0x29
        /*00e6*/ 	.short	(.L_81 - .L_80)


	//   ....[0]....
.L_80:
        /*00e8*/ 	.word	0xffffffff


	//   ....[1]....
        /*00ec*/ 	.word	0xffffffff


	//   ....[2]....
        /*00f0*/ 	.word	0xffffffff


	//   ....[3]....
        /*00f4*/ 	.word	0xffffffff


	//   ....[4]....
        /*00f8*/ 	.word	0xffffffff


	//   ....[5]....
        /*00fc*/ 	.word	0xffffffff


	//   ....[6]....
        /*0100*/ 	.word	0xffffffff


	//   ....[7]....
        /*0104*/ 	.word	0xffffffff


	//   ....[8]....
        /*0108*/ 	.word	0xffffffff


	//   ....[9]....
        /*010c*/ 	.word	0xffffffff


	//   ....[10]....
        /*0110*/ 	.word	0xffffffff


	//   ....[11]....
        /*0114*/ 	.word	0xffffffff


	//   ....[12]....
        /*0118*/ 	.word	0xffffffff


	//   ....[13]....
        /*011c*/ 	.word	0xffffffff


	//   ....[14]....
        /*0120*/ 	.word	0xffffffff


	//   ....[15]....
        /*0124*/ 	.word	0x05000024


	//   ....[16]....
        /*0128*/ 	.word	0x05000024


	//   ....[17]....
        /*012c*/ 	.word	0x05000024


	//   ....[18]....
        /*0130*/ 	.word	0x05000024


	//   ....[19]....
        /*0134*/ 	.word	0x05000024


	//   ....[20]....
        /*0138*/ 	.word	0x05000024


	//   ....[21]....
        /*013c*/ 	.word	0x05000024


	//   ....[22]....
        /*0140*/ 	.word	0x05000024


	//   ....[23]....
        /*0144*/ 	.word	0x05000024


	//   ....[24]....
        /*0148*/ 	.word	0x05000024


	//----- nvinfo : EIATTR_COOP_GROUP_INSTR_OFFSETS
	.align		4
.L_81:
        /*014c*/ 	.byte	0x04, 0x28
        /*014e*/ 	.short	(.L_83 - .L_82)


	//   ....[0]....
.L_82:
        /*0150*/ 	.word	0x00001240


	//   ....[1]....
        /*0154*/ 	.word	0x00001290


	//   ....[2]....
        /*0158*/ 	.word	0x000012b0


	//   ....[3]....
        /*015c*/ 	.word	0x000012d0


	//   ....[4]....
        /*0160*/ 	.word	0x00001310


	//   ....[5]....
        /*0164*/ 	.word	0x00001510


	//   ....[6]....
        /*0168*/ 	.word	0x000015b0


	//   ....[7]....
        /*016c*/ 	.word	0x000015f0


	//   ....[8]....
        /*0170*/ 	.word	0x00001620


	//   ....[9]....
        /*0174*/ 	.word	0x00001850


	//   ....[10]....
        /*0178*/ 	.word	0x00001c80


	//   ....[11]....
        /*017c*/ 	.word	0x00001fd0


	//   ....[12]....
        /*0180*/ 	.word	0x000020f0


	//   ....[13]....
        /*0184*/ 	.word	0x00002460


	//   ....[14]....
        /*0188*/ 	.word	0x00002610


	//   ....[15]....
        /*018c*/ 	.word	0x000028e0


	//   ....[16]....
        /*0190*/ 	.word	0x00002a50


	//   ....[17]....
        /*0194*/ 	.word	0x00002b10


	//   ....[18]....
        /*0198*/ 	.word	0x00002b90


	//   ....[19]....
        /*019c*/ 	.word	0x00002c80


	//   ....[20]....
        /*01a0*/ 	.word	0x00002d10


	//   ....[21]....
        /*01a4*/ 	.word	0x00002dc0


	//   ....[22]....
        /*01a8*/ 	.word	0x00002fd0


	//   ....[23]....
        /*01ac*/ 	.word	0x00003200


	//   ....[24]....
        /*01b0*/ 	.word	0x00003400


	//----- nvinfo : EIATTR_VRC_CTA_INIT_COUNT
	.align		4
.L_83:
        /*01b4*/ 	.byte	0x02, 0x4a
	.zero		1
	.zero		1


	//----- nvinfo : EIATTR_EXIT_INSTR_OFFSETS
	.align		4
        /*01b8*/ 	.byte	0x04, 0x1c
        /*01ba*/ 	.short	(.L_85 - .L_84)


	//   ....[0]....
.L_84:
        /*01bc*/ 	.word	0x00000070


	//   ....[1]....
        /*01c0*/ 	.word	0x000001c0


	//   ....[2]....
        /*01c4*/ 	.word	0x00001a90


	//   ....[3]....
        /*01c8*/ 	.word	0x00001e70


	//   ....[4]....
        /*01cc*/ 	.word	0x00002810


	//----- nvinfo : EIATTR_CRS_STACK_SIZE
	.align		4
.L_85:
        /*01d0*/ 	.byte	0x04, 0x1e
        /*01d2*/ 	.short	(.L_87 - .L_86)
.L_86:
        /*01d4*/ 	.word	0x00000000


	//----- nvinfo : EIATTR_CBANK_PARAM_SIZE
	.align		4
.L_87:
        /*01d8*/ 	.byte	0x03, 0x19
        /*01da*/ 	.short	0x0060


	//----- nvinfo : EIATTR_PARAM_CBANK
	.align		4
        /*01dc*/ 	.byte	0x04, 0x0a
        /*01de*/ 	.short	(.L_89 - .L_88)
	.align		4
.L_88:
        /*01e0*/ 	.word	index@(.nv.constant0.alligator_batch_f32)
        /*01e4*/ 	.short	0x0380
        /*01e6*/ 	.short	0x0060


	//----- nvinfo : EIATTR_SW_WAR
	.align		4
.L_89:
        /*01e8*/ 	.byte	0x04, 0x36
        /*01ea*/ 	.short	(.L_91 - .L_90)
.L_90:
        /*01ec*/ 	.word	0x00000008
.L_91:


//--------------------- .nv.callgraph             --------------------------
	.section	.nv.callgraph,"",@"SHT_CUDA_CALLGRAPH"
	.align	4
	.sectionentsize	8
	.align		4
        /*0000*/ 	.word	0x00000000
	.align		4
        /*0004*/ 	.word	0xffffffff
	.align		4
        /*0008*/ 	.word	0x00000000
	.align		4
        /*000c*/ 	.word	0xfffffffe
	.align		4
        /*0010*/ 	.word	0x00000000
	.align		4
        /*0014*/ 	.word	0xfffffffd
	.align		4
        /*0018*/ 	.word	0x00000000
	.align		4
        /*001c*/ 	.word	0xfffffffc


//--------------------- .text.alligator_many_series_one_param_f32 --------------------------
	.section	.text.alligator_many_series_one_param_f32,"ax",@progbits
	.align	128
        .global         alligator_many_series_one_param_f32
        .type           alligator_many_series_one_param_f32,@function
        .size           alligator_many_series_one_param_f32,(.L_x_151 - alligator_many_series_one_param_f32)
        .other          alligator_many_series_one_param_f32,@"STO_CUDA_ENTRY STV_DEFAULT"
alligator_many_series_one_param_f32:
.text.alligator_many_series_one_param_f32:
[----:B------:R-:W-:Y:S01]  /*0000*/  LDC R1, c[0x0][0x37c] ;  /* 0x0000df00ff017b82 */ /* 0x000fe20000000800 */
[----:B------:R-:W0:Y:S07]  /*0010*/  S2R R17, SR_TID.X ;  /* 0x0000000000117919 */ /* 0x000e2e0000002100 */
[----:B------:R-:W0:Y:S01]  /*0020*/  S2UR UR4, SR_CTAID.X ;  /* 0x00000000000479c3 */ /* 0x000e220000002500 */
[----:B------:R-:W1:Y:S07]  /*0030*/  LDCU UR5, c[0x0][0x3a0] ;  /* 0x00007400ff0577ac */ /* 0x000e6e0008000800 */
[----:B------:R-:W0:Y:S02]  /*0040*/  LDC R16, c[0x0][0x360] ;  /* 0x0000d800ff107b82 */ /* 0x000e240000000800 */
[----:B0-----:R-:W-:-:S05]  /*0050*/  IMAD R16, R16, UR4, R17 ;  /* 0x0000000410107c24 */ /* 0x001fca000f8e0211 */
[----:B-1----:R-:W-:-:S13]  /*0060*/  ISETP.GE.AND P0, PT, R16, UR5, PT ;  /* 0x0000000510007c0c */ /* 0x002fda000bf06270 */
[----:B------:R-:W-:Y:S05]  /*0070*/  @P0 EXIT ;  /* 0x000000000000094d */ /* 0x000fea0003800000 */
[----:B------:R-:W0:Y:S01]  /*0080*/  LDC.64 R2, c[0x0][0x3a8] ;  /* 0x0000ea00ff027b82 */ /* 0x000e220000000a00 */
[----:B------:R-:W1:Y:S01]  /*0090*/  LDCU.64 UR10, c[0x0][0x358] ;  /* 0x00006b00ff0a77ac */ /* 0x000e620008000a00 */
[----:B------:R-:W2:Y:S01]  /*00a0*/  LDCU UR4, c[0x0][0x3a4] ;  /* 0x00007480ff0477ac */ /* 0x000ea20008000800 */
[----:B0-----:R-:W-:-:S05]  /*00b0*/  IMAD.WIDE R2, R16, 0x4, R2 ;  /* 0x0000000410027825 */ /* 0x001fca00078e0202 */
[----:B-1----:R-:W2:Y:S02]  /*00c0*/  LDG.E.CONSTANT R7, desc[UR10][R2.64] ;  /* 0x0000000a02077981 */ /* 0x002ea4000c1e9900 */
[----:B--2---:R-:W-:-:S04]  /*00d0*/  ISETP.GE.AND P0, PT, R7, UR4, PT ;  /* 0x0000000407007c0c */ /* 0x004fc8000bf06270 */
[----:B------:R-:W-:-:S13]  /*00e0*/  ISETP.LT.OR P0, PT, R7, RZ, P0 ;  /* 0x000000ff0700720c */ /* 0x000fda0000701670 */
[----:B------:R-:W-:Y:S05]  /*00f0*/  @P0 EXIT ;  /* 0x000000000000094d */ /* 0x000fea0003800000 */
[----:B------:R-:W0:Y:S01]  /*0100*/  LDC R24, c[0x0][0x390] ;  /* 0x0000e400ff187b82 */ /* 0x000e220000000800 */
[----:B------:R-:W0:Y:S07]  /*0110*/  LDCU UR4, c[0x0][0x388] ;  /* 0x00007100ff0477ac */ /* 0x000e2e0008000800 */
[----:B------:R-:W0:Y:S02]  /*0120*/  LDC R23, c[0x0][0x398] ;  /* 0x0000e600ff177b82 */ /* 0x000e240000000800 */
[----:B0-----:R-:W-:-:S04]  /*0130*/  VIMNMX3 R0, R24, UR4, R23, PT ;  /* 0x0000000418007c0f */ /* 0x001fc8000b800117 */
[----:B------:R-:W-:-:S13]  /*0140*/  ISETP.GE.AND P0, PT, R0, 0x1, PT ;  /* 0x000000010000780c */ /* 0x000fda0003f06270 */
[----:B------:R-:W-:Y:S05]  /*0150*/  @!P0 EXIT ;  /* 0x000000000000894d */ /* 0x000fea0003800000 */
[----:B------:R-:W-:Y:S01]  /*0160*/  I2FP.F32.U32 R2, UR4 ;  /* 0x0000000400027c45 */ /* 0x000fe20008201000 */
[C---:B------:R-:W-:Y:S01]  /*0170*/  VIADD R22, R7.reuse, UR4 ;  /* 0x0000000407167c36 */ /* 0x040fe20008000000 */
[----:B------:R-:W-:Y:S01]  /*0180*/  SHF.R.S32.HI R17, RZ, 0x1f, R16 ;  /* 0x0000001fff117819 */ /* 0x000fe20000011410 */
[C---:B------:R-:W-:Y:S02]  /*0190*/  IMAD.IADD R24, R7.reuse, 0x1, R24 ;  /* 0x0000000107187824 */ /* 0x040fe400078e0218 */
[----:B------:R-:W-:Y:S02]  /*01a0*/  VIADD R0, R2, 0x1800000 ;  /* 0x0180000002007836 */ /* 0x000fe40000000000 */
[----:B------:R-:W-:-:S03]  /*01b0*/  IMAD.IADD R23, R7, 0x1, R23 ;  /* 0x0000000107177824 */ /* 0x000fc600078e0217 */
[----:B------:R-:W-:-:S04]  /*01c0*/  LOP3.LUT R0, R0, 0x7f800000, RZ, 0xc0, !PT ;  /* 0x7f80000000007812 */ /* 0x000fc800078ec0ff */
[----:B------:R-:W-:-:S13]  /*01d0*/  ISETP.GT.U32.AND P0, PT, R0, 0x1ffffff, PT ;  /* 0x01ffffff0000780c */ /* 0x000fda0003f04070 */
[----:B------:R-:W-:Y:S05]  /*01e0*/  @P0 BRA `(.L_x_0) ;  /* 0x0000000000100947 */ /* 0x000fea0003800000 */
[----:B------:R-:W-:-:S07]  /*01f0*/  MOV R4, 0x210 ;  /* 0x0000021000047802 */ /* 0x000fce0000000f00 */
[----:B------:R-:W-:Y:S05]  /*0200*/  CALL.REL.NOINC `($__internal_0_$__cuda_sm20_rcp_rn_f32_slowpath) ;  /* 0x0000003c00f47944 */ /* 0x000fea0003c00000 */
[----:B------:R-:W-:Y:S01]  /*0210*/  UMOV UR5, UR4 ;  /* 0x0000000400057c82 */ /* 0x000fe20008000000 */
[----:B------:R-:W-:Y:S05]  /*0220*/  BRA `(.L_x_1) ;  /* 0x0000000000147947 */ /* 0x000fea0003800000 */
.L_x_0:
[----:B------:R-:W0:Y:S02]  /*0230*/  MUFU.RCP R3, R2 ;  /* 0x0000000200037308 */ /* 0x000e240000001000 */
[----:B0-----:R-:W-:-:S04]  /*0240*/  FFMA R0, R2, R3, -1 ;  /* 0xbf80000002007423 */ /* 0x001fc80000000003 */
[----:B------:R-:W-:-:S04]  /*0250*/  FADD.FTZ R0, -R0, -RZ ;  /* 0x800000ff00007221 */ /* 0x000fc80000010100 */
[----:B------:R-:W-:-:S05]  /*0260*/  FFMA R0, R3, R0, R3 ;  /* 0x0000000003007223 */ /* 0x000fca0000000003 */
[----:B------:R-:W-:-:S15]  /*0270*/  R2UR UR5, R0 ;  /* 0x00000000000572ca */ /* 0x000fde00000e0000 */
.L_x_1:
[----:B------:R-:W0:Y:S02]  /*0280*/  LDCU UR4, c[0x0][0x390] ;  /* 0x00007200ff0477ac */ /* 0x000e240008000800 */
[----:B0-----:R-:W-:-:S05]  /*0290*/  I2FP.F32.U32 R2, UR4 ;  /* 0x0000000400027c45 */ /* 0x001fca0008201000 */
[----:B------:R-:W-:-:S05]  /*02a0*/  VIADD R0, R2, 0x1800000 ;  /* 0x0180000002007836 */ /* 0x000fca0000000000 */
[----:B------:R-:W-:-:S04]  /*02b0*/  LOP3.LUT R0, R0, 0x7f800000, RZ, 0xc0, !PT ;  /* 0x7f80000000007812 */ /* 0x000fc800078ec0ff */
[----:B------:R-:W-:-:S13]  /*02c0*/  ISETP.GT.U32.AND P0, PT, R0, 0x1ffffff, PT ;  /* 0x01ffffff0000780c */ /* 0x000fda0003f04070 */
[----:B------:R-:W-:Y:S05]  /*02d0*/  @P0 BRA `(.L_x_2) ;  /* 0x0000000000100947 */ /* 0x000fea0003800000 */
[----:B------:R-:W-:-:S07]  /*02e0*/  MOV R4, 0x300 ;  /* 0x0000030000047802 */ /* 0x000fce0000000f00 */
[----:B------:R-:W-:Y:S05]  /*02f0*/  CALL.REL.NOINC `($__internal_0_$__cuda_sm20_rcp_rn_f32_slowpath) ;  /* 0x0000003c00b87944 */ /* 0x000fea0003c00000 */
[----:B------:R-:W-:Y:S01]  /*0300*/  UMOV UR6, UR4 ;  /* 0x0000000400067c82 */ /* 0x000fe20008000000 */
[----:B------:R-:W-:Y:S05]  /*0310*/  BRA `(.L_x_3) ;  /* 0x0000000000147947 */ /* 0x000fea0003800000 */
.L_x_2:
[----:B------:R-:W0:Y:S02]  /*0320*/  MUFU.RCP R3, R2 ;  /* 0x0000000200037308 */ /* 0x000e240000001000 */
[----:B0-----:R-:W-:-:S04]  /*0330*/  FFMA R0, R2, R3, -1 ;  /* 0xbf80000002007423 */ /* 0x001fc80000000003 */
[----:B------:R-:W-:-:S04]  /*0340*/  FADD.FTZ R0, -R0, -RZ ;  /* 0x800000ff00007221 */ /* 0x000fc80000010100 */
[----:B------:R-:W-:-:S05]  /*0350*/  FFMA R0, R3, R0, R3 ;  /* 0x0000000003007223 */ /* 0x000fca0000000003 */
[----:B------:R-:W-:-:S15]  /*0360*/  R2UR UR6, R0 ;  /* 0x00000000000672ca */ /* 0x000fde00000e0000 */
.L_x_3:
[----:B------:R-:W0:Y:S01]  /*0370*/  LDCU UR7, c[0x0][0x398] ;  /* 0x00007300ff0777ac */ /* 0x000e220008000800 */
[----:B------:R-:W-:Y:S01]  /*0380*/  MOV R3, UR6 ;  /* 0x0000000600037c02 */ /* 0x000fe20008000f00 */
[----:B------:R-:W1:Y:S04]  /*0390*/  LDCU UR4, c[0x0][0x38c] ;  /* 0x00007180ff0477ac */ /* 0x000e680008000800 */
[----:B------:R-:W-:-:S05]  /*03a0*/  FADD R3, -R3, 1 ;  /* 0x3f80000003037421 */ /* 0x000fca0000000100 */
[----:B------:R-:W-:Y:S02]  /*03b0*/  R2UR UR9, R3 ;  /* 0x00000000030972ca */ /* 0x000fe400000e0000 */
[----:B0-----:R-:W-:-:S05]  /*03c0*/  I2FP.F32.U32 R2, UR7 ;  /* 0x0000000700027c45 */ /* 0x001fca0008201000 */
[----:B------:R-:W-:-:S05]  /*03d0*/  VIADD R0, R2, 0x1800000 ;  /* 0x0180000002007836 */ /* 0x000fca0000000000 */
[----:B------:R-:W-:-:S04]  /*03e0*/  LOP3.LUT R0, R0, 0x7f800000, RZ, 0xc0, !PT ;  /* 0x7f80000000007812 */ /* 0x000fc800078ec0ff */
[----:B------:R-:W-:Y:S01]  /*03f0*/  ISETP.GT.U32.AND P0, PT, R0, 0x1ffffff, PT ;  /* 0x01ffffff0000780c */ /* 0x000fe20003f04070 */
[----:B------:R-:W-:-:S04]  /*0400*/  VIADD R0, R22, 0xffffffff ;  /* 0xffffffff16007836 */ /* 0x000fc80000000000 */
[----:B-1----:R-:W-:-:S08]  /*0410*/  VIADD R3, R0, UR4 ;  /* 0x0000000400037c36 */ /* 0x002fd00008000000 */
[----:B------:R-:W-:Y:S05]  /*0420*/  @P0 BRA `(.L_x_4) ;  /* 0x0000000000100947 */ /* 0x000fea0003800000 */
[----:B------:R-:W-:-:S07]  /*0430*/  MOV R4, 0x450 ;  /* 0x0000045000047802 */ /* 0x000fce0000000f00 */
[----:B------:R-:W-:Y:S05]  /*0440*/  CALL.REL.NOINC `($__internal_0_$__cuda_sm20_rcp_rn_f32_slowpath) ;  /* 0x0000003c00647944 */ /* 0x000fea0003c00000 */
[----:B------:R-:W-:Y:S01]  /*0450*/  UMOV UR7, UR4 ;  /* 0x0000000400077c82 */ /* 0x000fe20008000000 */
[----:B------:R-:W-:Y:S05]  /*0460*/  BRA `(.L_x_5) ;  /* 0x0000000000147947 */ /* 0x000fea0003800000 */
.L_x_4:
[----:B------:R-:W0:Y:S02]  /*0470*/  MUFU.RCP R5, R2 ;  /* 0x0000000200057308 */ /* 0x000e240000001000 */
[----:B0-----:R-:W-:-:S04]  /*0480*/  FFMA R4, R2, R5, -1 ;  /* 0xbf80000002047423 */ /* 0x001fc80000000005 */
[----:B------:R-:W-:-:S04]  /*0490*/  FADD.FTZ R4, -R4, -RZ ;  /* 0x800000ff04047221 */ /* 0x000fc80000010100 */
[----:B------:R-:W-:-:S05]  /*04a0*/  FFMA R4, R5, R4, R5 ;  /* 0x0000000405047223 */ /* 0x000fca0000000005 */
[----:B------:R-:W-:-:S15]  /*04b0*/  R2UR UR7, R4 ;  /* 0x00000000040772ca */ /* 0x000fde00000e0000 */
.L_x_5:
[----:B------:R-:W0:Y:S01]  /*04c0*/  LDCU.64 UR14, c[0x0][0x3a0] ;  /* 0x00007400ff0e77ac */ /* 0x000e220008000a00 */
[----:B------:R-:W-:Y:S01]  /*04d0*/  IMAD.U32 R4, RZ, RZ, UR7 ;  /* 0x00000007ff047e24 */ /* 0x000fe2000f8e00ff */
[----:B------:R-:W-:Y:S01]  /*04e0*/  IADD3 R5, PT, PT, R24, -0x1, RZ ;  /* 0xffffffff18057810 */ /* 0x000fe20007ffe0ff */
[----:B------:R-:W-:Y:S01]  /*04f0*/  BSSY.RECONVERGENT B0, `(.L_x_6) ;  /* 0x000006e000007945 */ /* 0x000fe20003800200 */
[----:B------:R-:W1:Y:S01]  /*0500*/  LDCU UR17, c[0x0][0x394] ;  /* 0x00007280ff1177ac */ /* 0x000e620008000800 */
[----:B------:R-:W-:-:S05]  /*0510*/  FADD R4, -R4, 1 ;  /* 0x3f80000004047421 */ /* 0x000fca0000000100 */
[----:B------:R-:W-:Y:S01]  /*0520*/  R2UR UR12, R4 ;  /* 0x00000000040c72ca */ /* 0x000fe200000e0000 */
[----:B0-----:R-:W-:Y:S02]  /*0530*/  IMAD.U32 R12, RZ, RZ, UR15 ;  /* 0x0000000fff0c7e24 */ /* 0x001fe4000f8e00ff */
[----:B------:R-:W-:Y:S02]  /*0540*/  IMAD.U32 R6, RZ, RZ, UR14 ;  /* 0x0000000eff067e24 */ /* 0x000fe4000f8e00ff */
[----:B-1----:R-:W-:Y:S01]  /*0550*/  VIADD R5, R5, UR17 ;  /* 0x0000001105057c36 */ /* 0x002fe20008000000 */
[----:B------:R-:W-:Y:S02]  /*0560*/  VIMNMX R2, PT, PT, R3, R12, PT ;  /* 0x0000000c03027248 */ /* 0x000fe40003fe0100 */
[----:B------:R-:W-:Y:S02]  /*0570*/  SHF.R.S32.HI R15, RZ, 0x1f, R6 ;  /* 0x0000001fff0f7819 */ /* 0x000fe40000011406 */
[----:B------:R-:W-:-:S13]  /*0580*/  ISETP.GE.AND P0, PT, R2, 0x1, PT ;  /* 0x000000010200780c */ /* 0x000fda0003f06270 */
[----:B------:R-:W-:Y:S05]  /*0590*/  @!P0 BRA `(.L_x_7) ;  /* 0x00000004008c8947 */ /* 0x000fea0003800000 */
[C---:B------:R-:W-:Y:S01]  /*05a0*/  ISETP.GE.U32.AND P1, PT, R2.reuse, 0x8, PT ;  /* 0x000000080200780c */ /* 0x040fe20003f26070 */
[----:B------:R-:W-:Y:S01]  /*05b0*/  BSSY.RECONVERGENT B1, `(.L_x_8) ;  /* 0x0000029000017945 */ /* 0x000fe20003800200 */
[----:B------:R-:W-:Y:S01]  /*05c0*/  LOP3.LUT P0, R4, R2, 0x7, RZ, 0xc0, !PT ;  /* 0x0000000702047812 */ /* 0x000fe2000780c0ff */
[----:B------:R-:W-:-:S10]  /*05d0*/  IMAD.MOV.U32 R13, RZ, RZ, RZ ;  /* 0x000000ffff0d7224 */ /* 0x000fd400078e00ff */
[----:B------:R-:W-:Y:S05]  /*05e0*/  @!P1 BRA `(.L_x_9) ;  /* 0x0000000000949947 */ /* 0x000fea0003800000 */
[----:B------:R-:W0:Y:S01]  /*05f0*/  LDCU.64 UR14, c[0x0][0x3b0] ;  /* 0x00007600ff0e77ac */ /* 0x000e220008000a00 */
[----:B------:R-:W-:Y:S01]  /*0600*/  LOP3.LUT R13, R2, 0x7ffffff8, RZ, 0xc0, !PT ;  /* 0x7ffffff8020d7812 */ /* 0x000fe200078ec0ff */
[C---:B------:R-:W-:Y:S01]  /*0610*/  IMAD.SHL.U32 R33, R6.reuse, 0x4, RZ ;  /* 0x0000000406217824 */ /* 0x040fe200078e00ff */
[C-C-:B------:R-:W-:Y:S01]  /*0620*/  SHF.L.U64.HI R25, R6.reuse, 0x2, R15.reuse ;  /* 0x0000000206197819 */ /* 0x140fe2000001020f */
[C---:B------:R-:W-:Y:S01]  /*0630*/  IMAD.SHL.U32 R35, R6.reuse, 0x20, RZ ;  /* 0x0000002006237824 */ /* 0x040fe200078e00ff */
[----:B------:R-:W-:Y:S02]  /*0640*/  SHF.L.U64.HI R14, R6, 0x5, R15 ;  /* 0x00000005060e7819 */ /* 0x000fe4000001020f */
[----:B------:R-:W-:Y:S02]  /*0650*/  IADD3 R32, PT, PT, -R13, RZ, RZ ;  /* 0x000000ff0d207210 */ /* 0x000fe40007ffe1ff */
[----:B0-----:R-:W-:-:S04]  /*0660*/  LEA R20, P1, R16, UR14, 0x2 ;  /* 0x0000000e10147c11 */ /* 0x001fc8000f8210ff */
[----:B------:R-:W-:-:S09]  /*0670*/  LEA.HI.X R21, R16, UR15, R17, 0x2, P1 ;  /* 0x0000000f10157c11 */ /* 0x000fd200088f1411 */
.L_x_10:
[-C--:B--2---:R-:W-:Y:S01]  /*0680*/  IADD3 R8, P1, PT, R20, R33.reuse, RZ ;  /* 0x0000002114087210 */ /* 0x084fe20007f3e0ff */
[----:B------:R-:W-:Y:S02]  /*0690*/  IMAD.MOV.U32 R37, RZ, RZ, 0x7fffffff ;  /* 0x7fffffffff257424 */ /* 0x000fe400078e00ff */
[----:B------:R-:W-:Y:S02]  /*06a0*/  VIADD R32, R32, 0x8 ;  /* 0x0000000820207836 */ /* 0x000fe40000000000 */
[--C-:B------:R-:W-:Y:S01]  /*06b0*/  IMAD.X R9, R21, 0x1, R25.reuse, P1 ;  /* 0x0000000115097824 */ /* 0x100fe200008e0619 */
[-C--:B------:R-:W-:Y:S01]  /*06c0*/  IADD3 R10, P1, PT, R8, R33.reuse, RZ ;  /* 0x00000021080a7210 */ /* 0x080fe20007f3e0ff */
[----:B------:R0:W-:Y:S04]  /*06d0*/  STG.E desc[UR10][R20.64], R37 ;  /* 0x0000002514007986 */ /* 0x0001e8000c10190a */
[--C-:B------:R-:W-:Y:S01]  /*06e0*/  IMAD.X R11, R9, 0x1, R25.reuse, P1 ;  /* 0x00000001090b7824 */ /* 0x100fe200008e0619 */
[-C--:B------:R-:W-:Y:S01]  /*06f0*/  IADD3 R18, P1, PT, R10, R33.reuse, RZ ;  /* 0x000000210a127210 */ /* 0x080fe20007f3e0ff */
[----:B------:R1:W-:Y:S04]  /*0700*/  STG.E desc[UR10][R8.64], R37 ;  /* 0x0000002508007986 */ /* 0x0003e8000c10190a */
[----:B------:R-:W-:Y:S01]  /*0710*/  IMAD.X R19, R11, 0x1, R25, P1 ;  /* 0x000000010b137824 */ /* 0x000fe200008e0619 */
[----:B------:R-:W-:Y:S01]  /*0720*/  IADD3 R26, P1, PT, R18, R33, RZ ;  /* 0x00000021121a7210 */ /* 0x000fe20007f3e0ff */
[----:B------:R2:W-:Y:S01]  /*0730*/  STG.E desc[UR10][R10.64], R37 ;  /* 0x000000250a007986 */ /* 0x0005e2000c10190a */
[----:B0-----:R-:W-:-:S03]  /*0740*/  IADD3 R20, P2, PT, R20, R35, RZ ;  /* 0x0000002314147210 */ /* 0x001fc60007f5e0ff */
[----:B------:R-:W-:Y:S01]  /*0750*/  IMAD.X R27, R19, 0x1, R25, P1 ;  /* 0x00000001131b7824 */ /* 0x000fe200008e0619 */
[----:B------:R-:W-:Y:S01]  /*0760*/  IADD3 R28, P1, PT, R26, R33, RZ ;  /* 0x000000211a1c7210 */ /* 0x000fe20007f3e0ff */
[----:B------:R2:W-:Y:S01]  /*0770*/  STG.E desc[UR10][R18.64], R37 ;  /* 0x0000002512007986 */ /* 0x0005e2000c10190a */
[----:B------:R-:W-:Y:S02]  /*0780*/  IMAD.X R21, R21, 0x1, R14, P2 ;  /* 0x0000000115157824 */ /* 0x000fe400010e060e */
[----:B------:R-:W-:Y:S01]  /*0790*/  IADD3.X R29, PT, PT, R27, R25, RZ, P1, !PT ;  /* 0x000000191b1d7210 */ /* 0x000fe20000ffe4ff */
[----:B------:R2:W-:Y:S01]  /*07a0*/  STG.E desc[UR10][R26.64], R37 ;  /* 0x000000251a007986 */ /* 0x0005e2000c10190a */
[----:B------:R-:W-:-:S03]  /*07b0*/  IADD3 R30, P1, PT, R28, R33, RZ ;  /* 0x000000211c1e7210 */ /* 0x000fc60007f3e0ff */
[----:B------:R2:W-:Y:S02]  /*07c0*/  STG.E desc[UR10][R28.64], R37 ;  /* 0x000000251c007986 */ /* 0x0005e4000c10190a */
[----:B------:R-:W-:Y:S01]  /*07d0*/  IMAD.X R31, R29, 0x1, R25, P1 ;  /* 0x000000011d1f7824 */ /* 0x000fe200008e0619 */
[----:B-1----:R-:W-:-:S04]  /*07e0*/  IADD3 R8, P1, PT, R30, R33, RZ ;  /* 0x000000211e087210 */ /* 0x002fc80007f3e0ff */
[----:B------:R2:W-:Y:S01]  /*07f0*/  STG.E desc[UR10][R30.64], R37 ;  /* 0x000000251e007986 */ /* 0x0005e2000c10190a */
[----:B------:R-:W-:Y:S01]  /*0800*/  IMAD.X R9, R31, 0x1, R25, P1 ;  /* 0x000000011f097824 */ /* 0x000fe200008e0619 */
[----:B------:R-:W-:-:S04]  /*0810*/  ISETP.NE.AND P1, PT, R32, RZ, PT ;  /* 0x000000ff2000720c */ /* 0x000fc80003f25270 */
[----:B------:R2:W-:Y:S09]  /*0820*/  STG.E desc[UR10][R8.64], R37 ;  /* 0x0000002508007986 */ /* 0x0005f2000c10190a */
[----:B------:R-:W-:Y:S05]  /*0830*/  @P1 BRA `(.L_x_10) ;  /* 0xfffffffc00901947 */ /* 0x000fea000383ffff */
.L_x_9:
[----:B------:R-:W-:Y:S05]  /*0840*/  BSYNC.RECONVERGENT B1 ;  /* 0x0000000000017941 */ /* 0x000fea0003800200 */
.L_x_8:
[----:B------:R-:W-:Y:S05]  /*0850*/  @!P0 BRA `(.L_x_7) ;  /* 0x0000000000dc8947 */ /* 0x000fea0003800000 */
[----:B------:R-:W-:Y:S01]  /*0860*/  ISETP.GE.U32.AND P0, PT, R4, 0x4, PT ;  /* 0x000000040400780c */ /* 0x000fe20003f06070 */
[----:B------:R-:W-:Y:S01]  /*0870*/  BSSY.RECONVERGENT B1, `(.L_x_11) ;  /* 0x0000017000017945 */ /* 0x000fe20003800200 */
[----:B------:R-:W-:-:S04]  /*0880*/  LOP3.LUT R14, R2, 0x3, RZ, 0xc0, !PT ;  /* 0x00000003020e7812 */ /* 0x000fc800078ec0ff */
[----:B------:R-:W-:-:S07]  /*0890*/  ISETP.NE.AND P1, PT, R14, RZ, PT ;  /* 0x000000ff0e00720c */ /* 0x000fce0003f25270 */
[----:B------:R-:W-:Y:S06]  /*08a0*/  @!P0 BRA `(.L_x_12) ;  /* 0x00000000004c8947 */ /* 0x000fec0003800000 */
[----:B------:R-:W0:Y:S01]  /*08b0*/  LDCU.64 UR14, c[0x0][0x3b0] ;  /* 0x00007600ff0e77ac */ /* 0x000e220008000a00 */
[----:B--2---:R-:W-:Y:S01]  /*08c0*/  IMAD.WIDE.U32 R18, R13, R6, R16 ;  /* 0x000000060d127225 */ /* 0x004fe200078e0010 */
[----:B------:R-:W-:-:S03]  /*08d0*/  SHF.L.U64.HI R21, R6, 0x2, R15 ;  /* 0x0000000206157819 */ /* 0x000fc6000001020f */
[----:B------:R-:W-:Y:S02]  /*08e0*/  IMAD.SHL.U32 R27, R6, 0x4, RZ ;  /* 0x00000004061b7824 */ /* 0x000fe400078e00ff */
[C---:B------:R-:W-:Y:S02]  /*08f0*/  IMAD R9, R13.reuse, R15, R19 ;  /* 0x0000000f0d097224 */ /* 0x040fe400078e0213 */
[----:B------:R-:W-:Y:S02]  /*0900*/  IMAD.MOV.U32 R25, RZ, RZ, 0x7fffffff ;  /* 0x7fffffffff197424 */ /* 0x000fe400078e00ff */
[----:B------:R-:W-:Y:S01]  /*0910*/  VIADD R13, R13, 0x4 ;  /* 0x000000040d0d7836 */ /* 0x000fe20000000000 */
[----:B0-----:R-:W-:-:S04]  /*0920*/  LEA R8, P0, R18, UR14, 0x2 ;  /* 0x0000000e12087c11 */ /* 0x001fc8000f8010ff */
[-C--:B------:R-:W-:Y:S02]  /*0930*/  IADD3 R10, P2, PT, R8, R27.reuse, RZ ;  /* 0x0000001b080a7210 */ /* 0x080fe40007f5e0ff */
[----:B------:R-:W-:Y:S02]  /*0940*/  LEA.HI.X R9, R18, UR15, R9, 0x2, P0 ;  /* 0x0000000f12097c11 */ /* 0x000fe400080f1409 */
[----:B------:R-:W-:Y:S02]  /*0950*/  IADD3 R18, P0, PT, R10, R27, RZ ;  /* 0x0000001b0a127210 */ /* 0x000fe40007f1e0ff */
[----:B------:R-:W-:Y:S01]  /*0960*/  IADD3.X R11, PT, PT, R9, R21, RZ, P2, !PT ;  /* 0x00000015090b7210 */ /* 0x000fe200017fe4ff */
[----:B------:R0:W-:Y:S01]  /*0970*/  STG.E desc[UR10][R8.64], R25 ;  /* 0x0000001908007986 */ /* 0x0001e2000c10190a */
[----:B------:R-:W-:-:S03]  /*0980*/  IADD3 R20, P2, PT, R18, R27, RZ ;  /* 0x0000001b12147210 */ /* 0x000fc60007f5e0ff */
[--C-:B------:R-:W-:Y:S01]  /*0990*/  IMAD.X R19, R11, 0x1, R21.reuse, P0 ;  /* 0x000000010b137824 */ /* 0x100fe200000e0615 */
[----:B------:R0:W-:Y:S03]  /*09a0*/  STG.E desc[UR10][R10.64], R25 ;  /* 0x000000190a007986 */ /* 0x0001e6000c10190a */
[----:B------:R-:W-:Y:S01]  /*09b0*/  IMAD.X R21, R19, 0x1, R21, P2 ;  /* 0x0000000113157824 */ /* 0x000fe200010e0615 */
[----:B------:R0:W-:Y:S04]  /*09c0*/  STG.E desc[UR10][R18.64], R25 ;  /* 0x0000001912007986 */ /* 0x0001e8000c10190a */
[----:B------:R0:W-:Y:S02]  /*09d0*/  STG.E desc[UR10][R20.64], R25 ;  /* 0x0000001914007986 */ /* 0x0001e4000c10190a */
.L_x_12:
[----:B------:R-:W-:Y:S05]  /*09e0*/  BSYNC.RECONVERGENT B1 ;  /* 0x0000000000017941 */ /* 0x000fea0003800200 */
.L_x_11:
[----:B------:R-:W-:Y:S05]  /*09f0*/  @!P1 BRA `(.L_x_7) ;  /* 0x0000000000749947 */ /* 0x000fea0003800000 */
[----:B------:R-:W-:Y:S01]  /*0a00*/  ISETP.NE.AND P0, PT, R14, 0x1, PT ;  /* 0x000000010e00780c */ /* 0x000fe20003f05270 */
[----:B------:R-:W-:Y:S01]  /*0a10*/  BSSY.RECONVERGENT B1, `(.L_x_13) ;  /* 0x0000011000017945 */ /* 0x000fe20003800200 */
[----:B------:R-:W-:-:S04]  /*0a20*/  LOP3.LUT R2, R2, 0x1, RZ, 0xc0, !PT ;  /* 0x0000000102027812 */ /* 0x000fc800078ec0ff */
[----:B------:R-:W-:-:S07]  /*0a30*/  ISETP.NE.U32.AND P1, PT, R2, 0x1, PT ;  /* 0x000000010200780c */ /* 0x000fce0003f25070 */
[----:B------:R-:W-:Y:S06]  /*0a40*/  @!P0 BRA `(.L_x_14) ;  /* 0x0000000000348947 */ /* 0x000fec0003800000 */
[----:B------:R-:W1:Y:S01]  /*0a50*/  LDCU.64 UR14, c[0x0][0x3b0] ;  /* 0x00007600ff0e77ac */ /* 0x000e620008000a00 */
[----:B0-2---:R-:W-:Y:S01]  /*0a60*/  MOV R9, R17 ;  /* 0x0000001100097202 */ /* 0x005fe20000000f00 */
[----:B------:R-:W-:Y:S02]  /*0a70*/  IMAD.MOV.U32 R8, RZ, RZ, R16 ;  /* 0x000000ffff087224 */ /* 0x000fe400078e0010 */
[----:B------:R-:W-:Y:S02]  /*0a80*/  IMAD.MOV.U32 R19, RZ, RZ, 0x7fffffff ;  /* 0x7fffffffff137424 */ /* 0x000fe400078e00ff */
[----:B------:R-:W-:-:S04]  /*0a90*/  IMAD.WIDE.U32 R8, R13, R6, R8 ;  /* 0x000000060d087225 */ /* 0x000fc800078e0008 */
[C---:B------:R-:W-:Y:S02]  /*0aa0*/  IMAD R9, R13.reuse, R15, R9 ;  /* 0x0000000f0d097224 */ /* 0x040fe400078e0209 */
[----:B------:R-:W-:Y:S01]  /*0ab0*/  VIADD R13, R13, 0x2 ;  /* 0x000000020d0d7836 */ /* 0x000fe20000000000 */
[----:B-1----:R-:W-:-:S04]  /*0ac0*/  LEA R10, P0, R8, UR14, 0x2 ;  /* 0x0000000e080a7c11 */ /* 0x002fc8000f8010ff */
[----:B------:R-:W-:Y:S02]  /*0ad0*/  LEA.HI.X R11, R8, UR15, R9, 0x2, P0 ;  /* 0x0000000f080b7c11 */ /* 0x000fe400080f1409 */
[----:B------:R-:W-:-:S03]  /*0ae0*/  LEA R8, P0, R6, R10, 0x2 ;  /* 0x0000000a06087211 */ /* 0x000fc600078010ff */
[----:B------:R1:W-:Y:S01]  /*0af0*/  STG.E desc[UR10][R10.64], R19 ;  /* 0x000000130a007986 */ /* 0x0003e2000c10190a */
[----:B------:R-:W-:-:S05]  /*0b00*/  LEA.HI.X R9, R6, R11, R15, 0x2, P0 ;  /* 0x0000000b06097211 */ /* 0x000fca00000f140f */
[----:B------:R1:W-:Y:S04]  /*0b10*/  STG.E desc[UR10][R8.64], R19 ;  /* 0x0000001308007986 */ /* 0x0003e8000c10190a */
.L_x_14:
[----:B------:R-:W-:Y:S05]  /*0b20*/  BSYNC.RECONVERGENT B1 ;  /* 0x0000000000017941 */ /* 0x000fea0003800200 */
.L_x_13:
[----:B------:R-:W-:Y:S05]  /*0b30*/  @P1 BRA `(.L_x_7) ;  /* 0x0000000000241947 */ /* 0x000fea0003800000 */
[----:B------:R-:W3:Y:S01]  /*0b40*/  LDCU.64 UR14, c[0x0][0x3b0] ;  /* 0x00007600ff0e77ac */ /* 0x000ee20008000a00 */
[----:B012---:R-:W-:Y:S02]  /*0b50*/  IMAD.MOV.U32 R8, RZ, RZ, R16 ;  /* 0x000000ffff087224 */ /* 0x007fe400078e0010 */
[----:B------:R-:W-:Y:S02]  /*0b60*/  IMAD.MOV.U32 R9, RZ, RZ, R17 ;  /* 0x000000ffff097224 */ /* 0x000fe400078e0011 */
[----:B------:R-:W-:-:S04]  /*0b70*/  IMAD.WIDE.U32 R8, R13, R6, R8 ;  /* 0x000000060d087225 */ /* 0x000fc800078e0008 */
[----:B------:R-:W-:Y:S02]  /*0b80*/  IMAD R13, R13, R15, R9 ;  /* 0x0000000f0d0d7224 */ /* 0x000fe400078e0209 */
[----:B------:R-:W-:Y:S01]  /*0b90*/  IMAD.MOV.U32 R9, RZ, RZ, 0x7fffffff ;  /* 0x7fffffffff097424 */ /* 0x000fe200078e00ff */
[----:B---3--:R-:W-:-:S04]  /*0ba0*/  LEA R10, P0, R8, UR14, 0x2 ;  /* 0x0000000e080a7c11 */ /* 0x008fc8000f8010ff */
[----:B------:R-:W-:-:S05]  /*0bb0*/  LEA.HI.X R11, R8, UR15, R13, 0x2, P0 ;  /* 0x0000000f080b7c11 */ /* 0x000fca00080f140d */
[----:B------:R3:W-:Y:S04]  /*0bc0*/  STG.E desc[UR10][R10.64], R9 ;  /* 0x000000090a007986 */ /* 0x0007e8000c10190a */
.L_x_7:
[----:B------:R-:W-:Y:S05]  /*0bd0*/  BSYNC.RECONVERGENT B0 ;  /* 0x0000000000007941 */ /* 0x000fea0003800200 */
.L_x_6:
[----:B------:R-:W-:Y:S01]  /*0be0*/  VIMNMX R2, PT, PT, R5, R12, PT ;  /* 0x0000000c05027248 */ /* 0x000fe20003fe0100 */
[----:B------:R-:W4:Y:S01]  /*0bf0*/  LDCU UR18, c[0x0][0x39c] ;  /* 0x00007380ff1277ac */ /* 0x000f220008000800 */
[----:B------:R-:W-:Y:S01]  /*0c00*/  IADD3 R5, PT, PT, R23, -0x1, RZ ;  /* 0xffffffff17057810 */ /* 0x000fe20007ffe0ff */
[----:B------:R-:W-:Y:S01]  /*0c10*/  BSSY.RECONVERGENT B0, `(.L_x_15) ;  /* 0x0000069000007945 */ /* 0x000fe20003800200 */
[----:B------:R-:W-:-:S03]  /*0c20*/  ISETP.GE.AND P0, PT, R2, 0x1, PT ;  /* 0x000000010200780c */ /* 0x000fc60003f06270 */
[----:B----4-:R-:W-:-:S10]  /*0c30*/  VIADD R5, R5, UR18 ;  /* 0x0000001205057c36 */ /* 0x010fd40008000000 */
[----:B------:R-:W-:Y:S05]  /*0c40*/  @!P0 BRA `(.L_x_16) ;  /* 0x0000000400948947 */ /* 0x000fea0003800000 */
[C---:B------:R-:W-:Y:S01]  /*0c50*/  ISETP.GE.U32.AND P1, PT, R2.reuse, 0x8, PT ;  /* 0x000000080200780c */ /* 0x040fe20003f26070 */
[----:B------:R-:W-:Y:S01]  /*0c60*/  BSSY.RECONVERGENT B1, `(.L_x_17) ;  /* 0x0000029000017945 */ /* 0x000fe20003800200 */
[----:B------:R-:W-:Y:S01]  /*0c70*/  LOP3.LUT P0, R4, R2, 0x7, RZ, 0xc0, !PT ;  /* 0x0000000702047812 */ /* 0x000fe2000780c0ff */
[----:B------:R-:W-:-:S10]  /*0c80*/  IMAD.MOV.U32 R13, RZ, RZ, RZ ;  /* 0x000000ffff0d7224 */ /* 0x000fd400078e00ff */
[----:B------:R-:W-:Y:S05]  /*0c90*/  @!P1 BRA `(.L_x_18) ;  /* 0x0000000000949947 */ /* 0x000fea0003800000 */
[----:B------:R-:W4:Y:S01]  /*0ca0*/  LDCU.64 UR14, c[0x0][0x3b8] ;  /* 0x00007700ff0e77ac */ /* 0x000f220008000a00 */
[----:B------:R-:W-:Y:S01]  /*0cb0*/  LOP3.LUT R13, R2, 0x7ffffff8, RZ, 0xc0, !PT ;  /* 0x7ffffff8020d7812 */ /* 0x000fe200078ec0ff */
[C---:B------:R-:W-:Y:S01]  /*0cc0*/  IMAD.SHL.U32 R33, R6.reuse, 0x4, RZ ;  /* 0x0000000406217824 */ /* 0x040fe200078e00ff */
[C-C-:B0-----:R-:W-:Y:S01]  /*0cd0*/  SHF.L.U64.HI R25, R6.reuse, 0x2, R15.reuse ;  /* 0x0000000206197819 */ /* 0x141fe2000001020f */
[C---:B------:R-:W-:Y:S01]  /*0ce0*/  IMAD.SHL.U32 R35, R6.reuse, 0x20, RZ ;  /* 0x0000002006237824 */ /* 0x040fe200078e00ff */
[----:B------:R-:W-:Y:S01]  /*0cf0*/  SHF.L.U64.HI R14, R6, 0x5, R15 ;  /* 0x00000005060e7819 */ /* 0x000fe2000001020f */
[----:B------:R-:W-:Y:S01]  /*0d00*/  IMAD.MOV R32, RZ, RZ, -R13 ;  /* 0x000000ffff207224 */ /* 0x000fe200078e0a0d */
[----:B----4-:R-:W-:-:S04]  /*0d10*/  LEA R20, P1, R16, UR14, 0x2 ;  /* 0x0000000e10147c11 */ /* 0x010fc8000f8210ff */
[----:B------:R-:W-:-:S09]  /*0d20*/  LEA.HI.X R21, R16, UR15, R17, 0x2, P1 ;  /* 0x0000000f10157c11 */ /* 0x000fd200088f1411 */
.L_x_19:
[----:B-12-4-:R-:W-:Y:S01]  /*0d30*/  IADD3 R8, P1, PT, R20, R33, RZ ;  /* 0x0000002114087210 */ /* 0x016fe20007f3e0ff */
[----:B------:R-:W-:Y:S02]  /*0d40*/  IMAD.MOV.U32 R37, RZ, RZ, 0x7fffffff ;  /* 0x7fffffffff257424 */ /* 0x000fe400078e00ff */
[----:B------:R-:W-:Y:S01]  /*0d50*/  VIADD R32, R32, 0x8 ;  /* 0x0000000820207836 */ /* 0x000fe20000000000 */
[----:B---3--:R-:W-:Y:S02]  /*0d60*/  IADD3.X R9, PT, PT, R21, R25, RZ, P1, !PT ;  /* 0x0000001915097210 */ /* 0x008fe40000ffe4ff */
        /* <DEDUP_REMOVED lines=12> */
[----:B------:R-:W-:-:S03]  /*0e30*/  IMAD.X R21, R21, 0x1, R14, P2 ;  /* 0x0000000115157824 */ /* 0x000fc600010e060e */
[----:B------:R-:W-:Y:S01]  /*0e40*/  IMAD.X R29, R27, 0x1, R25, P1 ;  /* 0x000000011b1d7824 */ /* 0x000fe200008e0619 */
[----:B------:R-:W-:Y:S01]  /*0e50*/  IADD3 R30, P1, PT, R28, R33, RZ ;  /* 0x000000211c1e7210 */ /* 0x000fe20007f3e0ff */
[----:B------:R4:W-:Y:S03]  /*0e60*/  STG.E desc[UR10][R26.64], R37 ;  /* 0x000000251a007986 */ /* 0x0009e6000c10190a */
[----:B------:R-:W-:Y:S01]  /*0e70*/  IADD3.X R31, PT, PT, R29, R25, RZ, P1, !PT ;  /* 0x000000191d1f7210 */ /* 0x000fe20000ffe4ff */
[----:B------:R4:W-:Y:S01]  /*0e80*/  STG.E desc[UR10][R28.64], R37 ;  /* 0x000000251c007986 */ /* 0x0009e2000c10190a */
[----:B-1----:R-:W-:-:S03]  /*0e90*/  IADD3 R8, P1, PT, R30, R33, RZ ;  /* 0x000000211e087210 */ /* 0x002fc60007f3e0ff */
[----:B------:R4:W-:Y:S02]  /*0ea0*/  STG.E desc[UR10][R30.64], R37 ;  /* 0x000000251e007986 */ /* 0x0009e4000c10190a */
[----:B------:R-:W-:Y:S01]  /*0eb0*/  IMAD.X R9, R31, 0x1, R25, P1 ;  /* 0x000000011f097824 */ /* 0x000fe200008e0619 */
[----:B------:R-:W-:-:S04]  /*0ec0*/  ISETP.NE.AND P1, PT, R32, RZ, PT ;  /* 0x000000ff2000720c */ /* 0x000fc80003f25270 */
[----:B------:R4:W-:Y:S09]  /*0ed0*/  STG.E desc[UR10][R8.64], R37 ;  /* 0x0000002508007986 */ /* 0x0009f2000c10190a */
[----:B------:R-:W-:Y:S05]  /*0ee0*/  @P1 BRA `(.L_x_19) ;  /* 0xfffffffc00901947 */ /* 0x000fea000383ffff */
.L_x_18:
[----:B------:R-:W-:Y:S05]  /*0ef0*/  BSYNC.RECONVERGENT B1 ;  /* 0x0000000000017941 */ /* 0x000fea0003800200 */
.L_x_17:
[----:B------:R-:W-:Y:S05]  /*0f00*/  @!P0 BRA `(.L_x_16) ;  /* 0x0000000000e48947 */ /* 0x000fea0003800000 */
[----:B------:R-:W-:Y:S01]  /*0f10*/  ISETP.GE.U32.AND P0, PT, R4, 0x4, PT ;  /* 0x000000040400780c */ /* 0x000fe20003f06070 */
[----:B------:R-:W-:Y:S01]  /*0f20*/  BSSY.RECONVERGENT B1, `(.L_x_20) ;  /* 0x0000019000017945 */ /* 0x000fe20003800200 */
[----:B------:R-:W-:-:S04]  /*0f30*/  LOP3.LUT R14, R2, 0x3, RZ, 0xc0, !PT ;  /* 0x00000003020e7812 */ /* 0x000fc800078ec0ff */
[----:B------:R-:W-:-:S07]  /*0f40*/  ISETP.NE.AND P1, PT, R14, RZ, PT ;  /* 0x000000ff0e00720c */ /* 0x000fce0003f25270 */
[----:B------:R-:W-:Y:S06]  /*0f50*/  @!P0 BRA `(.L_x_21) ;  /* 0x0000000000548947 */ /* 0x000fec0003800000 */
[----:B------:R-:W5:Y:S01]  /*0f60*/  LDCU.64 UR14, c[0x0][0x3b8] ;  /* 0x00007700ff0e77ac */ /* 0x000f620008000a00 */
[----:B0-2-4-:R-:W-:Y:S01]  /*0f70*/  IMAD.MOV.U32 R18, RZ, RZ, R16 ;  /* 0x000000ffff127224 */ /* 0x015fe200078e0010 */
[C---:B------:R-:W-:Y:S01]  /*0f80*/  SHF.L.U32 R27, R6.reuse, 0x2, RZ ;  /* 0x00000002061b7819 */ /* 0x040fe200000006ff */
[----:B-1----:R-:W-:Y:S01]  /*0f90*/  IMAD.MOV.U32 R19, RZ, RZ, R17 ;  /* 0x000000ffff137224 */ /* 0x002fe200078e0011 */
[----:B------:R-:W-:Y:S01]  /*0fa0*/  SHF.L.U64.HI R21, R6, 0x2, R15 ;  /* 0x0000000206157819 */ /* 0x000fe2000001020f */
[----:B------:R-:W-:Y:S02]  /*0fb0*/  IMAD.MOV.U32 R25, RZ, RZ, 0x7fffffff ;  /* 0x7fffffffff197424 */ /* 0x000fe400078e00ff */
[----:B------:R-:W-:-:S04]  /*0fc0*/  IMAD.WIDE.U32 R18, R13, R6, R18 ;  /* 0x000000060d127225 */ /* 0x000fc800078e0012 */
[C---:B---3--:R-:W-:Y:S02]  /*0fd0*/  IMAD R9, R13.reuse, R15, R19 ;  /* 0x0000000f0d097224 */ /* 0x048fe400078e0213 */
[----:B------:R-:W-:Y:S01]  /*0fe0*/  VIADD R13, R13, 0x4 ;  /* 0x000000040d0d7836 */ /* 0x000fe20000000000 */
[----:B-----5:R-:W-:-:S04]  /*0ff0*/  LEA R8, P0, R18, UR14, 0x2 ;  /* 0x0000000e12087c11 */ /* 0x020fc8000f8010ff */
[-C--:B------:R-:W-:Y:S02]  /*1000*/  IADD3 R10, P2, PT, R8, R27.reuse, RZ ;  /* 0x0000001b080a7210 */ /* 0x080fe40007f5e0ff */
[----:B------:R-:W-:Y:S02]  /*1010*/  LEA.HI.X R9, R18, UR15, R9, 0x2, P0 ;  /* 0x0000000f12097c11 */ /* 0x000fe400080f1409 */
[----:B------:R-:W-:-:S03]  /*1020*/  IADD3 R18, P0, PT, R10, R27, RZ ;  /* 0x0000001b0a127210 */ /* 0x000fc60007f1e0ff */
[--C-:B------:R-:W-:Y:S01]  /*1030*/  IMAD.X R11, R9, 0x1, R21.reuse, P2 ;  /* 0x00000001090b7824 */ /* 0x100fe200010e0615 */
[----:B------:R-:W-:Y:S01]  /*1040*/  IADD3 R20, P2, PT, R18, R27, RZ ;  /* 0x0000001b12147210 */ /* 0x000fe20007f5e0ff */
[----:B------:R0:W-:Y:S02]  /*1050*/  STG.E desc[UR10][R8.64], R25 ;  /* 0x0000001908007986 */ /* 0x0001e4000c10190a */
[--C-:B------:R-:W-:Y:S02]  /*1060*/  IMAD.X R19, R11, 0x1, R21.reuse, P0 ;  /* 0x000000010b137824 */ /* 0x100fe400000e0615 */
[----:B------:R0:W-:Y:S02]  /*1070*/  STG.E desc[UR10][R10.64], R25 ;  /* 0x000000190a007986 */ /* 0x0001e4000c10190a */
[----:B------:R-:W-:Y:S02]  /*1080*/  IMAD.X R21, R19, 0x1, R21, P2 ;  /* 0x0000000113157824 */ /* 0x000fe400010e0615 */
[----:B------:R0:W-:Y:S04]  /*1090*/  STG.E desc[UR10][R18.64], R25 ;  /* 0x0000001912007986 */ /* 0x0001e8000c10190a */
[----:B------:R0:W-:Y:S02]  /*10a0*/  STG.E desc[UR10][R20.64], R25 ;  /* 0x0000001914007986 */ /* 0x0001e4000c10190a */
.L_x_21:
[----:B------:R-:W-:Y:S05]  /*10b0*/  BSYNC.RECONVERGENT B1 ;  /* 0x0000000000017941 */ /* 0x000fea0003800200 */
.L_x_20:
[----:B------:R-:W-:Y:S05]  /*10c0*/  @!P1 BRA `(.L_x_16) ;  /* 0x0000000000749947 */ /* 0x000fea0003800000 */
[----:B------:R-:W-:Y:S01]  /*10d0*/  ISETP.NE.AND P0, PT, R14, 0x1, PT ;  /* 0x000000010e00780c */ /* 0x000fe20003f05270 */
[----:B------:R-:W-:Y:S01]  /*10e0*/  BSSY.RECONVERGENT B1, `(.L_x_22) ;  /* 0x0000011000017945 */ /* 0x000fe20003800200 */
[----:B------:R-:W-:-:S04]  /*10f0*/  LOP3.LUT R2, R2, 0x1, RZ, 0xc0, !PT ;  /* 0x0000000102027812 */ /* 0x000fc800078ec0ff */
[----:B------:R-:W-:-:S07]  /*1100*/  ISETP.NE.U32.AND P1, PT, R2, 0x1, PT ;  /* 0x000000010200780c */ /* 0x000fce0003f25070 */
[----:B------:R-:W-:Y:S06]  /*1110*/  @!P0 BRA `(.L_x_23) ;  /* 0x0000000000348947 */ /* 0x000fec0003800000 */
[----:B------:R-:W5:Y:S01]  /*1120*/  LDCU.64 UR14, c[0x0][0x3b8] ;  /* 0x00007700ff0e77ac */ /* 0x000f620008000a00 */
[----:B012-4-:R-:W-:Y:S01]  /*1130*/  MOV R8, R16 ;  /* 0x0000001000087202 */ /* 0x017fe20000000f00 */
[----:B---3--:R-:W-:Y:S02]  /*1140*/  IMAD.MOV.U32 R9, RZ, RZ, R17 ;  /* 0x000000ffff097224 */ /* 0x008fe400078e0011 */
[----:B------:R-:W-:Y:S02]  /*1150*/  IMAD.MOV.U32 R19, RZ, RZ, 0x7fffffff ;  /* 0x7fffffffff137424 */ /* 0x000fe400078e00ff */
[----:B------:R-:W-:-:S04]  /*1160*/  IMAD.WIDE.U32 R8, R13, R6, R8 ;  /* 0x000000060d087225 */ /* 0x000fc800078e0008 */
[C---:B------:R-:W-:Y:S02]  /*1170*/  IMAD R9, R13.reuse, R15, R9 ;  /* 0x0000000f0d097224 */ /* 0x040fe400078e0209 */
[----:B------:R-:W-:Y:S01]  /*1180*/  VIADD R13, R13, 0x2 ;  /* 0x000000020d0d7836 */ /* 0x000fe20000000000 */
[----:B-----5:R-:W-:-:S04]  /*1190*/  LEA R10, P0, R8, UR14, 0x2 ;  /* 0x0000000e080a7c11 */ /* 0x020fc8000f8010ff */
[----:B------:R-:W-:Y:S02]  /*11a0*/  LEA.HI.X R11, R8, UR15, R9, 0x2, P0 ;  /* 0x0000000f080b7c11 */ /* 0x000fe400080f1409 */
[----:B------:R-:W-:-:S03]  /*11b0*/  LEA R8, P0, R6, R10, 0x2 ;  /* 0x0000000a06087211 */ /* 0x000fc600078010ff */
[----:B------:R0:W-:Y:S01]  /*11c0*/  STG.E desc[UR10][R10.64], R19 ;  /* 0x000000130a007986 */ /* 0x0001e2000c10190a */
[----:B------:R-:W-:-:S05]  /*11d0*/  LEA.HI.X R9, R6, R11, R15, 0x2, P0 ;  /* 0x0000000b06097211 */ /* 0x000fca00000f140f */
[----:B------:R0:W-:Y:S04]  /*11e0*/  STG.E desc[UR10][R8.64], R19 ;  /* 0x0000001308007986 */ /* 0x0001e8000c10190a */
.L_x_23:
[----:B------:R-:W-:Y:S05]  /*11f0*/  BSYNC.RECONVERGENT B1 ;  /* 0x0000000000017941 */ /* 0x000fea0003800200 */
.L_x_22:
[----:B------:R-:W-:Y:S05]  /*1200*/  @P1 BRA `(.L_x_16) ;  /* 0x0000000000241947 */ /* 0x000fea0003800000 */
[----:B------:R-:W5:Y:S01]  /*1210*/  LDCU.64 UR14, c[0x0][0x3b8] ;  /* 0x00007700ff0e77ac */ /* 0x000f620008000a00 */
[----:B012-4-:R-:W-:Y:S02]  /*1220*/  IMAD.MOV.U32 R8, RZ, RZ, R16 ;  /* 0x000000ffff087224 */ /* 0x017fe400078e0010 */
[----:B---3--:R-:W-:Y:S02]  /*1230*/  IMAD.MOV.U32 R9, RZ, RZ, R17 ;  /* 0x000000ffff097224 */ /* 0x008fe400078e0011 */
[----:B------:R-:W-:-:S04]  /*1240*/  IMAD.WIDE.U32 R8, R13, R6, R8 ;  /* 0x000000060d087225 */ /* 0x000fc800078e0008 */
[----:B------:R-:W-:Y:S01]  /*1250*/  IMAD R13, R13, R15, R9 ;  /* 0x0000000f0d0d7224 */ /* 0x000fe200078e0209 */
[----:B------:R-:W-:Y:S02]  /*1260*/  MOV R9, 0x7fffffff ;  /* 0x7fffffff00097802 */ /* 0x000fe40000000f00 */
[----:B-----5:R-:W-:-:S04]  /*1270*/  LEA R10, P0, R8, UR14, 0x2 ;  /* 0x0000000e080a7c11 */ /* 0x020fc8000f8010ff */
[----:B------:R-:W-:-:S05]  /*1280*/  LEA.HI.X R11, R8, UR15, R13, 0x2, P0 ;  /* 0x0000000f080b7c11 */ /* 0x000fca00080f140d */
[----:B------:R0:W-:Y:S04]  /*1290*/  STG.E desc[UR10][R10.64], R9 ;  /* 0x000000090a007986 */ /* 0x0001e8000c10190a */
.L_x_16:
[----:B------:R-:W-:Y:S05]  /*12a0*/  BSYNC.RECONVERGENT B0 ;  /* 0x0000000000007941 */ /* 0x000fea0003800200 */
.L_x_15:
[----:B------:R-:W-:Y:S01]  /*12b0*/  VIMNMX R2, PT, PT, R5, R12, PT ;  /* 0x0000000c05027248 */ /* 0x000fe20003fe0100 */
[----:B------:R-:W-:Y:S03]  /*12c0*/  BSSY.RECONVERGENT B0, `(.L_x_24) ;  /* 0x000006a000007945 */ /* 0x000fe60003800200 */
[----:B------:R-:W-:-:S13]  /*12d0*/  ISETP.GE.AND P0, PT, R2, 0x1, PT ;  /* 0x000000010200780c */ /* 0x000fda0003f06270 */
[----:B------:R-:W-:Y:S05]  /*12e0*/  @!P0 BRA `(.L_x_25) ;  /* 0x00000004009c8947 */ /* 0x000fea0003800000 */
[C---:B------:R-:W-:Y:S01]  /*12f0*/  ISETP.GE.U32.AND P1, PT, R2.reuse, 0x8, PT ;  /* 0x000000080200780c */ /* 0x040fe20003f26070 */
[----:B------:R-:W-:Y:S01]  /*1300*/  BSSY.RECONVERGENT B1, `(.L_x_26) ;  /* 0x000002b000017945 */ /* 0x000fe20003800200 */
[----:B------:R-:W-:Y:S01]  /*1310*/  LOP3.LUT P0, R4, R2, 0x7, RZ, 0xc0, !PT ;  /* 0x0000000702047812 */ /* 0x000fe2000780c0ff */
[----:B------:R-:W-:-:S10]  /*1320*/  IMAD.MOV.U32 R5, RZ, RZ, RZ ;  /* 0x000000ffff057224 */ /* 0x000fd400078e00ff */
[----:B------:R-:W-:Y:S05]  /*1330*/  @!P1 BRA `(.L_x_27) ;  /* 0x00000000009c9947 */ /* 0x000fea0003800000 */
[----:B------:R-:W5:Y:S01]  /*1340*/  LDCU.64 UR14, c[0x0][0x3c0] ;  /* 0x00007800ff0e77ac */ /* 0x000f620008000a00 */
[----:B------:R-:W-:Y:S01]  /*1350*/  LOP3.LUT R5, R2, 0x7ffffff8, RZ, 0xc0, !PT ;  /* 0x7ffffff802057812 */ /* 0x000fe200078ec0ff */
[C---:B------:R-:W-:Y:S01]  /*1360*/  IMAD.SHL.U32 R33, R6.reuse, 0x4, RZ ;  /* 0x0000000406217824 */ /* 0x040fe200078e00ff */
[C-C-:B0-----:R-:W-:Y:S01]  /*1370*/  SHF.L.U64.HI R25, R6.reuse, 0x2, R15.reuse ;  /* 0x0000000206197819 */ /* 0x141fe2000001020f */
[C---:B------:R-:W-:Y:S01]  /*1380*/  IMAD.SHL.U32 R35, R6.reuse, 0x20, RZ ;  /* 0x0000002006237824 */ /* 0x040fe200078e00ff */
[----:B------:R-:W-:Y:S01]  /*1390*/  SHF.L.U64.HI R32, R6, 0x5, R15 ;  /* 0x0000000506207819 */ /* 0x000fe2000001020f */
[----:B------:R-:W-:Y:S01]  /*13a0*/  IMAD.MOV R34, RZ, RZ, -R5 ;  /* 0x000000ffff227224 */ /* 0x000fe200078e0a05 */
[----:B-----5:R-:W-:-:S04]  /*13b0*/  LEA R14, P1, R16, UR14, 0x2 ;  /* 0x0000000e100e7c11 */ /* 0x020fc8000f8210ff */
[----:B------:R-:W-:-:S09]  /*13c0*/  LEA.HI.X R13, R16, UR15, R17, 0x2, P1 ;  /* 0x0000000f100d7c11 */ /* 0x000fd200088f1411 */
.L_x_28:
[C---:B-12-4-:R-:W-:Y:S01]  /*13d0*/  IADD3 R28, P1, PT, R14.reuse, R33, RZ ;  /* 0x000000210e1c7210 */ /* 0x056fe20007f3e0ff */
[----:B------:R-:W-:Y:S02]  /*13e0*/  IMAD.MOV.U32 R37, RZ, RZ, 0x7fffffff ;  /* 0x7fffffffff257424 */ /* 0x000fe400078e00ff */
[----:B------:R-:W-:Y:S01]  /*13f0*/  IMAD.MOV.U32 R30, RZ, RZ, R14 ;  /* 0x000000ffff1e7224 */ /* 0x000fe200078e000e */
[----:B------:R-:W-:Y:S01]  /*1400*/  IADD3 R14, P2, PT, R14, R35, RZ ;  /* 0x000000230e0e7210 */ /* 0x000fe20007f5e0ff */
[----:B------:R-:W-:Y:S01]  /*1410*/  IMAD.X R29, R13, 0x1, R25, P1 ;  /* 0x000000010d1d7824 */ /* 0x000fe200008e0619 */
[----:B-1----:R-:W-:Y:S01]  /*1420*/  IADD3 R8, P1, PT, R28, R33, RZ ;  /* 0x000000211c087210 */ /* 0x002fe20007f3e0ff */
[----:B------:R-:W-:Y:S02]  /*1430*/  IMAD.MOV.U32 R31, RZ, RZ, R13 ;  /* 0x000000ffff1f7224 */ /* 0x000fe400078e000d */
[----:B------:R-:W-:Y:S01]  /*1440*/  VIADD R34, R34, 0x8 ;  /* 0x0000000822227836 */ /* 0x000fe20000000000 */
[----:B---3--:R-:W-:Y:S01]  /*1450*/  IADD3.X R9, PT, PT, R29, R25, RZ, P1, !PT ;  /* 0x000000191d097210 */ /* 0x008fe20000ffe4ff */
[----:B------:R-:W-:Y:S01]  /*1460*/  IMAD.X R13, R13, 0x1, R32, P2 ;  /* 0x000000010d0d7824 */ /* 0x000fe200010e0620 */
[-C--:B------:R-:W-:Y:S01]  /*1470*/  IADD3 R10, P1, PT, R8, R33.reuse, RZ ;  /* 0x00000021080a7210 */ /* 0x080fe20007f3e0ff */
[----:B------:R0:W-:Y:S04]  /*1480*/  STG.E desc[UR10][R30.64], R37 ;  /* 0x000000251e007986 */ /* 0x0001e8000c10190a */
[--C-:B------:R-:W-:Y:S01]  /*1490*/  IMAD.X R11, R9, 0x1, R25.reuse, P1 ;  /* 0x00000001090b7824 */ /* 0x100fe200008e0619 */
[-C--:B------:R-:W-:Y:S01]  /*14a0*/  IADD3 R18, P1, PT, R10, R33.reuse, RZ ;  /* 0x000000210a127210 */ /* 0x080fe20007f3e0ff */
[----:B------:R1:W-:Y:S04]  /*14b0*/  STG.E desc[UR10][R28.64], R37 ;  /* 0x000000251c007986 */ /* 0x0003e8000c10190a */
[----:B------:R-:W-:Y:S01]  /*14c0*/  IMAD.X R19, R11, 0x1, R25, P1 ;  /* 0x000000010b137824 */ /* 0x000fe200008e0619 */
[----:B------:R-:W-:Y:S01]  /*14d0*/  IADD3 R20, P1, PT, R18, R33, RZ ;  /* 0x0000002112147210 */ /* 0x000fe20007f3e0ff */
[----:B------:R1:W-:Y:S03]  /*14e0*/  STG.E desc[UR10][R8.64], R37 ;  /* 0x0000002508007986 */ /* 0x0003e6000c10190a */
[----:B------:R-:W-:Y:S01]  /*14f0*/  IADD3.X R21, PT, PT, R19, R25, RZ, P1, !PT ;  /* 0x0000001913157210 */ /* 0x000fe20000ffe4ff */
[----:B------:R1:W-:Y:S01]  /*1500*/  STG.E desc[UR10][R10.64], R37 ;  /* 0x000000250a007986 */ /* 0x0003e2000c10190a */
[----:B------:R-:W-:-:S03]  /*1510*/  IADD3 R26, P1, PT, R20, R33, RZ ;  /* 0x00000021141a7210 */ /* 0x000fc60007f3e0ff */
[----:B------:R1:W-:Y:S02]  /*1520*/  STG.E desc[UR10][R18.64], R37 ;  /* 0x0000002512007986 */ /* 0x0003e4000c10190a */
[--C-:B------:R-:W-:Y:S01]  /*1530*/  IMAD.X R27, R21, 0x1, R25.reuse, P1 ;  /* 0x00000001151b7824 */ /* 0x100fe200008e0619 */
[----:B0-----:R-:W-:Y:S01]  /*1540*/  IADD3 R30, P1, PT, R26, R33, RZ ;  /* 0x000000211a1e7210 */ /* 0x001fe20007f3e0ff */
[----:B------:R1:W-:Y:S04]  /*1550*/  STG.E desc[UR10][R20.64], R37 ;  /* 0x0000002514007986 */ /* 0x0003e8000c10190a */
[----:B------:R-:W-:Y:S01]  /*1560*/  IMAD.X R31, R27, 0x1, R25, P1 ;  /* 0x000000011b1f7824 */ /* 0x000fe200008e0619 */
[----:B------:R1:W-:Y:S01]  /*1570*/  STG.E desc[UR10][R26.64], R37 ;  /* 0x000000251a007986 */ /* 0x0003e2000c10190a */
[----:B------:R-:W-:-:S03]  /*1580*/  ISETP.NE.AND P1, PT, R34, RZ, PT ;  /* 0x000000ff2200720c */ /* 0x000fc60003f25270 */
[----:B------:R1:W-:Y:S10]  /*1590*/  STG.E desc[UR10][R30.64], R37 ;  /* 0x000000251e007986 */ /* 0x0003f4000c10190a */
[----:B------:R-:W-:Y:S05]  /*15a0*/  @P1 BRA `(.L_x_28) ;  /* 0xfffffffc00881947 */ /* 0x000fea000383ffff */
.L_x_27:
[----:B------:R-:W-:Y:S05]  /*15b0*/  BSYNC.RECONVERGENT B1 ;  /* 0x0000000000017941 */ /* 0x000fea0003800200 */
.L_x_26:
[----:B------:R-:W-:Y:S05]  /*15c0*/  @!P0 BRA `(.L_x_25) ;  /* 0x0000000000e48947 */ /* 0x000fea0003800000 */
[----:B------:R-:W-:Y:S01]  /*15d0*/  ISETP.GE.U32.AND P0, PT, R4, 0x4, PT ;  /* 0x000000040400780c */ /* 0x000fe20003f06070 */
[----:B------:R-:W-:Y:S01]  /*15e0*/  BSSY.RECONVERGENT B1, `(.L_x_29) ;  /* 0x0000019000017945 */ /* 0x000fe20003800200 */
[----:B------:R-:W-:-:S04]  /*15f0*/  LOP3.LUT R14, R2, 0x3, RZ, 0xc0, !PT ;  /* 0x00000003020e7812 */ /* 0x000fc800078ec0ff */
[----:B------:R-:W-:-:S07]  /*1600*/  ISETP.NE.AND P1, PT, R14, RZ, PT ;  /* 0x000000ff0e00720c */ /* 0x000fce0003f25270 */
[----:B------:R-:W-:Y:S06]  /*1610*/  @!P0 BRA `(.L_x_30) ;  /* 0x0000000000548947 */ /* 0x000fec0003800000 */
[----:B------:R-:W5:Y:S01]  /*1620*/  LDCU.64 UR14, c[0x0][0x3c0] ;  /* 0x00007800ff0e77ac */ /* 0x000f620008000a00 */
[----:B012-4-:R-:W-:Y:S01]  /*1630*/  MOV R19, R17 ;  /* 0x0000001100137202 */ /* 0x017fe20000000f00 */
[----:B------:R-:W-:Y:S01]  /*1640*/  IMAD.MOV.U32 R18, RZ, RZ, R16 ;  /* 0x000000ffff127224 */ /* 0x000fe200078e0010 */
[C---:B------:R-:W-:Y:S01]  /*1650*/  SHF.L.U64.HI R21, R6.reuse, 0x2, R15 ;  /* 0x0000000206157819 */ /* 0x040fe2000001020f */
[----:B------:R-:W-:Y:S02]  /*1660*/  IMAD.SHL.U32 R25, R6, 0x4, RZ ;  /* 0x0000000406197824 */ /* 0x000fe400078e00ff */
[----:B------:R-:W-:-:S04]  /*1670*/  IMAD.WIDE.U32 R18, R5, R6, R18 ;  /* 0x0000000605127225 */ /* 0x000fc800078e0012 */
[C---:B---3--:R-:W-:Y:S01]  /*1680*/  IMAD R9, R5.reuse, R15, R19 ;  /* 0x0000000f05097224 */ /* 0x048fe200078e0213 */
[----:B------:R-:W-:Y:S01]  /*1690*/  IADD3 R5, PT, PT, R5, 0x4, RZ ;  /* 0x0000000405057810 */ /* 0x000fe20007ffe0ff */
[----:B------:R-:W-:Y:S01]  /*16a0*/  IMAD.MOV.U32 R13, RZ, RZ, 0x7fffffff ;  /* 0x7fffffffff0d7424 */ /* 0x000fe200078e00ff */
        /* <DEDUP_REMOVED lines=12> */
.L_x_30:
[----:B------:R-:W-:Y:S05]  /*1770*/  BSYNC.RECONVERGENT B1 ;  /* 0x0000000000017941 */ /* 0x000fea0003800200 */
.L_x_29:
[----:B------:R-:W-:Y:S05]  /*1780*/  @!P1 BRA `(.L_x_25) ;  /* 0x0000000000749947 */ /* 0x000fea0003800000 */
[----:B------:R-:W-:Y:S01]  /*1790*/  ISETP.NE.AND P0, PT, R14, 0x1, PT ;  /* 0x000000010e00780c */ /* 0x000fe20003f05270 */
[----:B------:R-:W-:Y:S01]  /*17a0*/  BSSY.RECONVERGENT B1, `(.L_x_31) ;  /* 0x0000011000017945 */ /* 0x000fe20003800200 */
[----:B------:R-:W-:-:S04]  /*17b0*/  LOP3.LUT R2, R2, 0x1, RZ, 0xc0, !PT ;  /* 0x0000000102027812 */ /* 0x000fc800078ec0ff */
[----:B------:R-:W-:-:S07]  /*17c0*/  ISETP.NE.U32.AND P1, PT, R2, 0x1, PT ;  /* 0x000000010200780c */ /* 0x000fce0003f25070 */
[----:B------:R-:W-:Y:S06]  /*17d0*/  @!P0 BRA `(.L_x_32) ;  /* 0x0000000000348947 */ /* 0x000fec0003800000 */
[----:B------:R-:W5:Y:S01]  /*17e0*/  LDCU.64 UR14, c[0x0][0x3c0] ;  /* 0x00007800ff0e77ac */ /* 0x000f620008000a00 */
[----:B012-4-:R-:W-:Y:S02]  /*17f0*/  IMAD.MOV.U32 R8, RZ, RZ, R16 ;  /* 0x000000ffff087224 */ /* 0x017fe400078e0010 */
        /* <DEDUP_REMOVED lines=11> */
.L_x_32:
[----:B------:R-:W-:Y:S05]  /*18b0*/  BSYNC.RECONVERGENT B1 ;  /* 0x0000000000017941 */ /* 0x000fea0003800200 */
.L_x_31:
[----:B------:R-:W-:Y:S05]  /*18c0*/  @P1 BRA `(.L_x_25) ;  /* 0x0000000000241947 */ /* 0x000fea0003800000 */
[----:B------:R-:W5:Y:S01]  /*18d0*/  LDCU.64 UR14, c[0x0][0x3c0] ;  /* 0x00007800ff0e77ac */ /* 0x000f620008000a00 */
[----:B01234-:R-:W-:Y:S01]  /*18e0*/  MOV R9, R17 ;  /* 0x0000001100097202 */ /* 0x01ffe20000000f00 */
[----:B------:R-:W-:-:S04]  /*18f0*/  IMAD.MOV.U32 R8, RZ, RZ, R16 ;  /* 0x000000ffff087224 */ /* 0x000fc800078e0010 */
[----:B------:R-:W-:-:S04]  /*1900*/  IMAD.WIDE.U32 R8, R5, R6, R8 ;  /* 0x0000000605087225 */ /* 0x000fc800078e0008 */
[----:B------:R-:W-:Y:S02]  /*1910*/  IMAD R5, R5, R15, R9 ;  /* 0x0000000f05057224 */ /* 0x000fe400078e0209 */
[----:B------:R-:W-:Y:S01]  /*1920*/  IMAD.MOV.U32 R9, RZ, RZ, 0x7fffffff ;  /* 0x7fffffffff097424 */ /* 0x000fe200078e00ff */
[----:B-----5:R-:W-:-:S04]  /*1930*/  LEA R4, P0, R8, UR14, 0x2 ;  /* 0x0000000e08047c11 */ /* 0x020fc8000f8010ff */
[----:B------:R-:W-:-:S05]  /*1940*/  LEA.HI.X R5, R8, UR15, R5, 0x2, P0 ;  /* 0x0000000f08057c11 */ /* 0x000fca00080f1405 */
[----:B------:R0:W-:Y:S04]  /*1950*/  STG.E desc[UR10][R4.64], R9 ;  /* 0x0000000904007986 */ /* 0x0001e8000c10190a */
.L_x_25:
[----:B------:R-:W-:Y:S05]  /*1960*/  BSYNC.RECONVERGENT B0 ;  /* 0x0000000000007941 */ /* 0x000fea0003800200 */
.L_x_24:
[----:B0-----:R-:W-:-:S04]  /*1970*/  VIMNMX3 R5, R22, R24, R23, PT ;  /* 0x000000181605720f */ /* 0x001fc80003800117 */
[----:B------:R-:W-:-:S13]  /*1980*/  ISETP.GT.AND P0, PT, R5, R12, PT ;  /* 0x0000000c0500720c */ /* 0x000fda0003f04270 */
[----:B------:R-:W-:Y:S05]  /*1990*/  @P0 EXIT ;  /* 0x000000000000094d */ /* 0x000fea0003800000 */
[----:B------:R-:W0:Y:S01]  /*19a0*/  LDC R2, c[0x0][0x390] ;  /* 0x0000e400ff027b82 */ /* 0x000e220000000800 */
[----:B------:R-:W0:Y:S01]  /*19b0*/  LDCU UR19, c[0x0][0x388] ;  /* 0x00007100ff1377ac */ /* 0x000e220008000800 */
[----:B-1234-:R-:W-:Y:S01]  /*19c0*/  IMAD.WIDE.U32 R8, R7, R6, R16 ;  /* 0x0000000607087225 */ /* 0x01efe200078e0010 */
[----:B------:R-:W-:-:S03]  /*19d0*/  UMOV UR4, URZ ;  /* 0x000000ff00047c82 */ /* 0x000fc60008000000 */
[----:B------:R-:W-:Y:S02]  /*19e0*/  IMAD R30, R7, R15, R9 ;  /* 0x0000000f071e7224 */ /* 0x000fe400078e0209 */
[----:B------:R-:W0:Y:S01]  /*19f0*/  LDC R5, c[0x0][0x398] ;  /* 0x0000e600ff057b82 */ /* 0x000e220000000800 */
[----:B------:R-:W-:Y:S02]  /*1a00*/  IMAD.MOV.U32 R31, RZ, RZ, R8 ;  /* 0x000000ffff1f7224 */ /* 0x000fe400078e0008 */
[----:B------:R-:W-:Y:S02]  /*1a10*/  IMAD.MOV.U32 R13, RZ, RZ, RZ ;  /* 0x000000ffff0d7224 */ /* 0x000fe400078e00ff */
[----:B------:R-:W-:Y:S02]  /*1a20*/  IMAD.MOV.U32 R28, RZ, RZ, RZ ;  /* 0x000000ffff1c7224 */ /* 0x000fe400078e00ff */
[----:B------:R-:W-:Y:S01]  /*1a30*/  IMAD.MOV.U32 R14, RZ, RZ, RZ ;  /* 0x000000ffff0e7224 */ /* 0x000fe200078e00ff */
[----:B0-----:R-:W-:-:S04]  /*1a40*/  VIMNMX3.U32 R4, R2, UR19, R5, !PT ;  /* 0x0000001302047c0f */ /* 0x001fc8000f800005 */
[----:B------:R-:W-:-:S13]  /*1a50*/  R2UR UR8, R4 ;  /* 0x00000000040872ca */ /* 0x000fda00000e0000 */
[----:B------:R-:W-:-:S09]  /*1a60*/  UISETP.GE.U32.AND UP0, UPT, UR8, 0x8, UPT ;  /* 0x000000080800788c */ /* 0x000fd2000bf06070 */
[----:B------:R-:W-:Y:S05]  /*1a70*/  BRA.U !UP0, `(.L_x_33) ;  /* 0x0000000508787547 */ /* 0x000fea000b800000 */
[----:B------:R-:W0:Y:S01]  /*1a80*/  LDCU.64 UR14, c[0x0][0x380] ;  /* 0x00007000ff0e77ac */ /* 0x000e220008000a00 */
[C---:B------:R-:W-:Y:S01]  /*1a90*/  SHF.L.U64.HI R25, R6.reuse, 0x2, R15 ;  /* 0x0000000206197819 */ /* 0x040fe2000001020f */
[----:B------:R-:W-:Y:S01]  /*1aa0*/  IMAD.MOV.U32 R13, RZ, RZ, RZ ;  /* 0x000000ffff0d7224 */ /* 0x000fe200078e00ff */
[----:B------:R-:W-:Y:S01]  /*1ab0*/  SHF.L.U32 R29, R6, 0x2, RZ ;  /* 0x00000002061d7819 */ /* 0x000fe200000006ff */
[----:B------:R-:W-:Y:S01]  /*1ac0*/  IMAD.MOV.U32 R32, RZ, RZ, RZ ;  /* 0x000000ffff207224 */ /* 0x000fe200078e00ff */
[----:B0-----:R-:W-:-:S04]  /*1ad0*/  LEA R4, P0, R31, UR14, 0x2 ;  /* 0x0000000e1f047c11 */ /* 0x001fc8000f8010ff */
[----:B------:R-:W-:-:S09]  /*1ae0*/  LEA.HI.X R7, R31, UR15, R30, 0x2, P0 ;  /* 0x0000000f1f077c11 */ /* 0x000fd200080f141e */
.L_x_34:
[----:B------:R-:W-:Y:S02]  /*1af0*/  IMAD.MOV.U32 R34, RZ, RZ, R4 ;  /* 0x000000ffff227224 */ /* 0x000fe400078e0004 */
[----:B------:R-:W-:-:S05]  /*1b00*/  IMAD.MOV.U32 R35, RZ, RZ, R7 ;  /* 0x000000ffff237224 */ /* 0x000fca00078e0007 */
[----:B------:R-:W2:Y:S01]  /*1b10*/  LDG.E.CONSTANT R9, desc[UR10][R34.64] ;  /* 0x0000000a22097981 */ /* 0x000ea2000c1e9900 */
[----:B------:R-:W-:-:S05]  /*1b20*/  IADD3 R10, P0, PT, R4, R29, RZ ;  /* 0x0000001d040a7210 */ /* 0x000fca0007f1e0ff */
[----:B------:R-:W-:Y:S01]  /*1b30*/  IMAD.X R11, R7, 0x1, R25, P0 ;  /* 0x00000001070b7824 */ /* 0x000fe200000e0619 */
[----:B------:R-:W-:-:S04]  /*1b40*/  IADD3 R26, P0, PT, R10, R29, RZ ;  /* 0x0000001d0a1a7210 */ /* 0x000fc80007f1e0ff */
[----:B------:R0:W3:Y:S01]  /*1b50*/  LDG.E.CONSTANT R8, desc[UR10][R10.64] ;  /* 0x0000000a0a087981 */ /* 0x0000e2000c1e9900 */
[----:B------:R-:W-:Y:S02]  /*1b60*/  IADD3.X R27, PT, PT, R11, R25, RZ, P0, !PT ;  /* 0x000000190b1b7210 */ /* 0x000fe400007fe4ff */
[----:B------:R-:W-:-:S03]  /*1b70*/  IADD3 R18, P0, PT, R26, R29, RZ ;  /* 0x0000001d1a127210 */ /* 0x000fc60007f1e0ff */
[----:B------:R-:W4:Y:S01]  /*1b80*/  LDG.E.CONSTANT R33, desc[UR10][R26.64] ;  /* 0x0000000a1a217981 */ /* 0x000f22000c1e9900 */
[----:B------:R-:W-:Y:S01]  /*1b90*/  IADD3 R20, P1, PT, R18, R29, RZ ;  /* 0x0000001d12147210 */ /* 0x000fe20007f3e0ff */
[----:B------:R-:W-:Y:S02]  /*1ba0*/  IMAD.X R19, R27, 0x1, R25, P0 ;  /* 0x000000011b137824 */ /* 0x000fe400000e0619 */
[----:B------:R-:W-:-:S03]  /*1bb0*/  VIADD R36, R32, 0x1 ;  /* 0x0000000120247836 */ /* 0x000fc60000000000 */
[----:B------:R1:W5:Y:S01]  /*1bc0*/  LDG.E.CONSTANT R34, desc[UR10][R18.64] ;  /* 0x0000000a12227981 */ /* 0x000362000c1e9900 */
[----:B0-----:R-:W-:Y:S01]  /*1bd0*/  IADD3 R10, P4, PT, R20, R29, RZ ;  /* 0x0000001d140a7210 */ /* 0x001fe20007f9e0ff */
[--C-:B------:R-:W-:Y:S01]  /*1be0*/  IMAD.X R21, R19, 0x1, R25.reuse, P1 ;  /* 0x0000000113157824 */ /* 0x100fe200008e0619 */
[----:B------:R-:W-:Y:S01]  /*1bf0*/  ISETP.GE.AND P0, PT, R36, UR19, PT ;  /* 0x0000001324007c0c */ /* 0x000fe2000bf06270 */
[----:B------:R-:W-:Y:S01]  /*1c00*/  VIADD R35, R32, 0x2 ;  /* 0x0000000220237836 */ /* 0x000fe20000000000 */
[C---:B------:R-:W-:Y:S01]  /*1c10*/  ISETP.GE.AND P1, PT, R36.reuse, R2, PT ;  /* 0x000000022400720c */ /* 0x040fe20003f26270 */
[----:B------:R-:W-:Y:S01]  /*1c20*/  IMAD.X R11, R21, 0x1, R25, P4 ;  /* 0x00000001150b7824 */ /* 0x000fe200020e0619 */
[----:B------:R-:W5:Y:S01]  /*1c30*/  LDG.E.CONSTANT R20, desc[UR10][R20.64] ;  /* 0x0000000a14147981 */ /* 0x000f62000c1e9900 */
[----:B------:R-:W-:Y:S02]  /*1c40*/  ISETP.GE.AND P2, PT, R36, R5, PT ;  /* 0x000000052400720c */ /* 0x000fe40003f46270 */
[----:B-1----:R-:W-:-:S02]  /*1c50*/  IADD3 R18, P6, PT, R10, R29, RZ ;  /* 0x0000001d0a127210 */ /* 0x002fc40007fde0ff */
[----:B------:R-:W5:Y:S02]  /*1c60*/  LDG.E.CONSTANT R10, desc[UR10][R10.64] ;  /* 0x0000000a0a0a7981 */ /* 0x000f64000c1e9900 */
[----:B------:R-:W-:Y:S02]  /*1c70*/  IADD3.X R19, PT, PT, R11, R25, RZ, P6, !PT ;  /* 0x000000190b137210 */ /* 0x000fe400037fe4ff */
[----:B------:R-:W-:-:S03]  /*1c80*/  IADD3 R26, P6, PT, R18, R29, RZ ;  /* 0x0000001d121a7210 */ /* 0x000fc60007fde0ff */
[----:B------:R-:W5:Y:S02]  /*1c90*/  LDG.E.CONSTANT R18, desc[UR10][R18.64] ;  /* 0x0000000a12127981 */ /* 0x000f64000c1e9900 */
[----:B------:R-:W-:-:S05]  /*1ca0*/  IMAD.X R27, R19, 0x1, R25, P6 ;  /* 0x00000001131b7824 */ /* 0x000fca00030e0619 */
[----:B------:R-:W5:Y:S01]  /*1cb0*/  LDG.E.CONSTANT R26, desc[UR10][R26.64] ;  /* 0x0000000a1a1a7981 */ /* 0x000f62000c1e9900 */
[----:B------:R-:W-:Y:S02]  /*1cc0*/  ISETP.GE.AND P6, PT, R32, UR19, PT ;  /* 0x0000001320007c0c */ /* 0x000fe4000bfc6270 */
[C---:B------:R-:W-:Y:S02]  /*1cd0*/  ISETP.GE.AND P4, PT, R35.reuse, R2, PT ;  /* 0x000000022300720c */ /* 0x040fe40003f86270 */
[C---:B------:R-:W-:Y:S02]  /*1ce0*/  ISETP.GE.AND P3, PT, R35.reuse, UR19, PT ;  /* 0x0000001323007c0c */ /* 0x040fe4000bf66270 */
[----:B------:R-:W-:Y:S01]  /*1cf0*/  ISETP.GE.AND P5, PT, R35, R5, PT ;  /* 0x000000052300720c */ /* 0x000fe20003fa6270 */
[----:B------:R-:W-:-:S06]  /*1d00*/  ULOP3.LUT UR4, UR8, 0x7ffffff8, URZ, 0xc0, !UPT ;  /* 0x7ffffff808047892 */ /* 0x000fcc000f8ec0ff */
[----:B--2---:R-:W-:Y:S01]  /*1d10*/  @!P6 FADD R14, R9, R14 ;  /* 0x0000000e090ee221 */ /* 0x004fe20000000000 */
[----:B------:R-:W-:-:S13]  /*1d20*/  ISETP.GE.AND P6, PT, R32, R2, PT ;  /* 0x000000022000720c */ /* 0x000fda0003fc6270 */
[----:B------:R-:W-:Y:S01]  /*1d30*/  @!P6 FADD R28, R9, R28 ;  /* 0x0000001c091ce221 */ /* 0x000fe20000000000 */
[----:B------:R-:W-:Y:S01]  /*1d40*/  ISETP.GE.AND P6, PT, R32, R5, PT ;  /* 0x000000052000720c */ /* 0x000fe20003fc6270 */
[--C-:B---3--:R-:W-:Y:S02]  /*1d50*/  @!P0 FADD R14, R14, R8.reuse ;  /* 0x000000080e0e8221 */ /* 0x108fe40000000000 */
[----:B------:R-:W-:-:S10]  /*1d60*/  @!P1 FADD R28, R28, R8 ;  /* 0x000000081c1c9221 */ /* 0x000fd40000000000 */
[----:B------:R-:W-:Y:S01]  /*1d70*/  @!P6 FADD R13, R9, R13 ;  /* 0x0000000d090de221 */ /* 0x000fe20000000000 */
[----:B------:R-:W-:-:S05]  /*1d80*/  VIADD R9, R32, 0x3 ;  /* 0x0000000320097836 */ /* 0x000fca0000000000 */
[C---:B------:R-:W-:Y:S02]  /*1d90*/  ISETP.GE.AND P0, PT, R9.reuse, R2, PT ;  /* 0x000000020900720c */ /* 0x040fe40003f06270 */
[C---:B------:R-:W-:Y:S02]  /*1da0*/  ISETP.GE.AND P6, PT, R9.reuse, UR19, PT ;  /* 0x0000001309007c0c */ /* 0x040fe4000bfc6270 */
[-C--:B------:R-:W-:Y:S01]  /*1db0*/  ISETP.GE.AND P1, PT, R9, R5.reuse, PT ;  /* 0x000000050900720c */ /* 0x080fe20003f26270 */
[----:B------:R-:W-:Y:S02]  /*1dc0*/  VIADD R9, R32, 0x4 ;  /* 0x0000000420097836 */ /* 0x000fe40000000000 */
[----:B------:R-:W-:Y:S01]  /*1dd0*/  @!P2 FADD R13, R13, R8 ;  /* 0x000000080d0da221 */ /* 0x000fe20000000000 */
[--C-:B----4-:R-:W-:Y:S01]  /*1de0*/  @!P4 FADD R28, R28, R33.reuse ;  /* 0x000000211c1cc221 */ /* 0x110fe20000000000 */
[----:B------:R-:W-:Y:S02]  /*1df0*/  VIADD R8, R32, 0x5 ;  /* 0x0000000520087836 */ /* 0x000fe40000000000 */
[----:B------:R-:W-:Y:S01]  /*1e00*/  @!P3 FADD R14, R14, R33 ;  /* 0x000000210e0eb221 */ /* 0x000fe20000000000 */
[----:B------:R-:W-:-:S02]  /*1e10*/  ISETP.GE.AND P4, PT, R9, R5, PT ;  /* 0x000000050900720c */ /* 0x000fc40003f86270 */
[C---:B------:R-:W-:Y:S01]  /*1e20*/  ISETP.GE.AND P2, PT, R9.reuse, UR19, PT ;  /* 0x0000001309007c0c */ /* 0x040fe2000bf46270 */
[--C-:B-----5:R-:W-:Y:S01]  /*1e30*/  @!P0 FADD R28, R28, R34.reuse ;  /* 0x000000221c1c8221 */ /* 0x120fe20000000000 */
[-C--:B------:R-:W-:Y:S01]  /*1e40*/  ISETP.GE.AND P3, PT, R9, R2.reuse, PT ;  /* 0x000000020900720c */ /* 0x080fe20003f66270 */
[----:B------:R-:W-:Y:S01]  /*1e50*/  @!P5 FADD R13, R13, R33 ;  /* 0x000000210d0dd221 */ /* 0x000fe20000000000 */
[----:B------:R-:W-:Y:S01]  /*1e60*/  ISETP.GE.AND P0, PT, R8, R5, PT ;  /* 0x000000050800720c */ /* 0x000fe20003f06270 */
[--C-:B------:R-:W-:Y:S01]  /*1e70*/  @!P6 FADD R14, R14, R34.reuse ;  /* 0x000000220e0ee221 */ /* 0x100fe20000000000 */
[C---:B------:R-:W-:Y:S02]  /*1e80*/  ISETP.GE.AND P5, PT, R8.reuse, UR19, PT ;  /* 0x0000001308007c0c */ /* 0x040fe4000bfa6270 */
[----:B------:R-:W-:Y:S01]  /*1e90*/  ISETP.GE.AND P6, PT, R8, R2, PT ;  /* 0x000000020800720c */ /* 0x000fe20003fc6270 */
[----:B------:R-:W-:Y:S01]  /*1ea0*/  @!P1 FADD R13, R13, R34 ;  /* 0x000000220d0d9221 */ /* 0x000fe20000000000 */
[C---:B------:R-:W-:Y:S01]  /*1eb0*/  VIADD R9, R32.reuse, 0x6 ;  /* 0x0000000620097836 */ /* 0x040fe20000000000 */
[C---:B------:R-:W-:Y:S01]  /*1ec0*/  IADD3 R8, PT, PT, R32.reuse, 0x7, RZ ;  /* 0x0000000720087810 */ /* 0x040fe20007ffe0ff */
[----:B------:R-:W-:-:S02]  /*1ed0*/  VIADD R32, R32, 0x8 ;  /* 0x0000000820207836 */ /* 0x000fc40000000000 */
[--C-:B------:R-:W-:Y:S01]  /*1ee0*/  @!P4 FADD R13, R13, R20.reuse ;  /* 0x000000140d0dc221 */ /* 0x100fe20000000000 */
[--C-:B------:R-:W-:Y:S01]  /*1ef0*/  @!P2 FADD R14, R14, R20.reuse ;  /* 0x000000140e0ea221 */ /* 0x100fe20000000000 */
[C---:B------:R-:W-:Y:S01]  /*1f00*/  ISETP.GE.AND P1, PT, R9.reuse, UR19, PT ;  /* 0x0000001309007c0c */ /* 0x040fe2000bf26270 */
[----:B------:R-:W-:Y:S01]  /*1f10*/  @!P3 FADD R28, R28, R20 ;  /* 0x000000141c1cb221 */ /* 0x000fe20000000000 */
[----:B------:R-:W-:Y:S01]  /*1f20*/  ISETP.GE.AND P2, PT, R9, R2, PT ;  /* 0x000000020900720c */ /* 0x000fe20003f46270 */
[--C-:B------:R-:W-:Y:S01]  /*1f30*/  @!P0 FADD R13, R13, R10.reuse ;  /* 0x0000000a0d0d8221 */ /* 0x100fe20000000000 */
[----:B------:R-:W-:Y:S01]  /*1f40*/  ISETP.GE.AND P3, PT, R9, R5, PT ;  /* 0x000000050900720c */ /* 0x000fe20003f66270 */
[--C-:B------:R-:W-:Y:S01]  /*1f50*/  @!P5 FADD R14, R14, R10.reuse ;  /* 0x0000000a0e0ed221 */ /* 0x100fe20000000000 */
[----:B------:R-:W-:Y:S01]  /*1f60*/  ISETP.NE.AND P0, PT, R32, UR4, PT ;  /* 0x0000000420007c0c */ /* 0x000fe2000bf05270 */
[----:B------:R-:W-:Y:S01]  /*1f70*/  @!P6 FADD R28, R28, R10 ;  /* 0x0000000a1c1ce221 */ /* 0x000fe20000000000 */
[----:B------:R-:W-:-:S02]  /*1f80*/  ISETP.GE.AND P4, PT, R8, UR19, PT ;  /* 0x0000001308007c0c */ /* 0x000fc4000bf86270 */
[C---:B------:R-:W-:Y:S02]  /*1f90*/  ISETP.GE.AND P5, PT, R8.reuse, R2, PT ;  /* 0x000000020800720c */ /* 0x040fe40003fa6270 */
[----:B------:R-:W-:Y:S01]  /*1fa0*/  ISETP.GE.AND P6, PT, R8, R5, PT ;  /* 0x000000050800720c */ /* 0x000fe20003fc6270 */
[--C-:B------:R-:W-:Y:S01]  /*1fb0*/  @!P1 FADD R14, R14, R18.reuse ;  /* 0x000000120e0e9221 */ /* 0x100fe20000000000 */
[----:B------:R-:W-:Y:S01]  /*1fc0*/  LEA R31, P1, R6, R31, 0x3 ;  /* 0x0000001f061f7211 */ /* 0x000fe200078218ff */
[--C-:B------:R-:W-:Y:S01]  /*1fd0*/  @!P2 FADD R28, R28, R18.reuse ;  /* 0x000000121c1ca221 */ /* 0x100fe20000000000 */
[C---:B------:R-:W-:Y:S01]  /*1fe0*/  LEA R4, P2, R6.reuse, R4, 0x5 ;  /* 0x0000000406047211 */ /* 0x040fe200078428ff */
[----:B------:R-:W-:Y:S01]  /*1ff0*/  @!P3 FADD R13, R13, R18 ;  /* 0x000000120d0db221 */ /* 0x000fe20000000000 */
[C-C-:B------:R-:W-:Y:S02]  /*2000*/  LEA.HI.X R30, R6.reuse, R30, R15.reuse, 0x3, P1 ;  /* 0x0000001e061e7211 */ /* 0x140fe400008f1c0f */
[----:B------:R-:W-:Y:S01]  /*2010*/  LEA.HI.X R7, R6, R7, R15, 0x5, P2 ;  /* 0x0000000706077211 */ /* 0x000fe200010f2c0f */
[----:B------:R-:W-:-:S02]  /*2020*/  @!P4 FADD R14, R14, R26 ;  /* 0x0000001a0e0ec221 */ /* 0x000fc40000000000 */
[--C-:B------:R-:W-:Y:S02]  /*2030*/  @!P5 FADD R28, R28, R26.reuse ;  /* 0x0000001a1c1cd221 */ /* 0x100fe40000000000 */
[----:B------:R-:W-:Y:S01]  /*2040*/  @!P6 FADD R13, R13, R26 ;  /* 0x0000001a0d0de221 */ /* 0x000fe20000000000 */
[----:B------:R-:W-:Y:S06]  /*2050*/  @P0 BRA `(.L_x_34) ;  /* 0xfffffff800a40947 */ /* 0x000fec000383ffff */
.L_x_33:
[----:B------:R-:W-:-:S09]  /*2060*/  ULOP3.LUT UP0, UR13, UR8, 0x7, URZ, 0xc0, !UPT ;  /* 0x00000007080d7892 */ /* 0x000fd2000f80c0ff */
[----:B------:R-:W-:Y:S05]  /*2070*/  BRA.U !UP0, `(.L_x_35) ;  /* 0x0000000508787547 */ /* 0x000fea000b800000 */
[----:B------:R-:W-:Y:S02]  /*2080*/  UISETP.GE.U32.AND UP1, UPT, UR13, 0x4, UPT ;  /* 0x000000040d00788c */ /* 0x000fe4000bf26070 */
[----:B------:R-:W-:-:S07]  /*2090*/  ULOP3.LUT UP0, UR16, UR8, 0x3, URZ, 0xc0, !UPT ;  /* 0x0000000308107892 */ /* 0x000fce000f80c0ff */
[----:B------:R-:W-:Y:S05]  /*20a0*/  BRA.U !UP1, `(.L_x_36) ;  /* 0x0000000109c47547 */ /* 0x000fea000b800000 */
[----:B------:R-:W0:Y:S01]  /*20b0*/  LDCU.64 UR14, c[0x0][0x380] ;  /* 0x00007000ff0e77ac */ /* 0x000e220008000a00 */
[C---:B------:R-:W-:Y:S01]  /*20c0*/  IMAD.SHL.U32 R29, R6.reuse, 0x4, RZ ;  /* 0x00000004061d7824 */ /* 0x040fe200078e00ff */
[----:B------:R-:W-:Y:S02]  /*20d0*/  SHF.L.U64.HI R27, R6, 0x2, R15 ;  /* 0x00000002061b7819 */ /* 0x000fe4000001020f */
[----:B0-----:R-:W-:-:S04]  /*20e0*/  LEA R20, P0, R31, UR14, 0x2 ;  /* 0x0000000e1f147c11 */ /* 0x001fc8000f8010ff */
[----:B------:R-:W-:Y:S02]  /*20f0*/  LEA.HI.X R21, R31, UR15, R30, 0x2, P0 ;  /* 0x0000000f1f157c11 */ /* 0x000fe400080f141e */
[----:B------:R-:W-:-:S03]  /*2100*/  IADD3 R18, P0, PT, R20, R29, RZ ;  /* 0x0000001d14127210 */ /* 0x000fc60007f1e0ff */
[----:B------:R-:W2:Y:S02]  /*2110*/  LDG.E.CONSTANT R7, desc[UR10][R20.64] ;  /* 0x0000000a14077981 */ /* 0x000ea4000c1e9900 */
[----:B------:R-:W-:Y:S01]  /*2120*/  IMAD.X R19, R21, 0x1, R27, P0 ;  /* 0x0000000115137824 */ /* 0x000fe200000e061b */
[----:B------:R-:W-:-:S04]  /*2130*/  IADD3 R10, P0, PT, R18, R29, RZ ;  /* 0x0000001d120a7210 */ /* 0x000fc80007f1e0ff */
[----:B------:R-:W3:Y:S01]  /*2140*/  LDG.E.CONSTANT R25, desc[UR10][R18.64] ;  /* 0x0000000a12197981 */ /* 0x000ee2000c1e9900 */
[----:B------:R-:W-:Y:S01]  /*2150*/  IMAD.X R11, R19, 0x1, R27, P0 ;  /* 0x00000001130b7824 */ /* 0x000fe200000e061b */
[----:B------:R-:W-:-:S05]  /*2160*/  IADD3 R8, P0, PT, R10, R29, RZ ;  /* 0x0000001d0a087210 */ /* 0x000fca0007f1e0ff */
[----:B------:R-:W-:Y:S02]  /*2170*/  IMAD.X R9, R11, 0x1, R27, P0 ;  /* 0x000000010b097824 */ /* 0x000fe400000e061b */
[----:B------:R-:W4:Y:S04]  /*2180*/  LDG.E.CONSTANT R11, desc[UR10][R10.64] ;  /* 0x0000000a0a0b7981 */ /* 0x000f28000c1e9900 */
[----:B------:R-:W5:Y:S01]  /*2190*/  LDG.E.CONSTANT R9, desc[UR10][R8.64] ;  /* 0x0000000a08097981 */ /* 0x000f62000c1e9900 */
[----:B------:R-:W-:Y:S02]  /*21a0*/  UISETP.GE.AND UP1, UPT, UR4, UR19, UPT ;  /* 0x000000130400728c */ /* 0x000fe4000bf26270 */
[----:B------:R-:W-:Y:S01]  /*21b0*/  ISETP.LE.AND P1, PT, R2, UR4, PT ;  /* 0x0000000402007c0c */ /* 0x000fe2000bf23270 */
[----:B------:R-:W-:-:S02]  /*21c0*/  UIADD3 UR13, UPT, UPT, UR4, 0x1, URZ ;  /* 0x00000001040d7890 */ /* 0x000fc4000fffe0ff */
[C---:B------:R-:W-:Y:S01]  /*21d0*/  ISETP.LE.AND P2, PT, R5.reuse, UR4, PT ;  /* 0x0000000405007c0c */ /* 0x040fe2000bf43270 */
[----:B------:R-:W-:Y:S01]  /*21e0*/  UIADD3 UR14, UPT, UPT, UR4, 0x2, URZ ;  /* 0x00000002040e7890 */ /* 0x000fe2000fffe0ff */
[----:B------:R-:W-:Y:S01]  /*21f0*/  PLOP3.LUT P3, PT, PT, PT, UP1, 0x80, 0x8 ;  /* 0x000000000008781c */ /* 0x000fe20003f6f018 */
[----:B------:R-:W-:Y:S02]  /*2200*/  UISETP.GE.AND UP1, UPT, UR13, UR19, UPT ;  /* 0x000000130d00728c */ /* 0x000fe4000bf26270 */
[----:B------:R-:W-:Y:S01]  /*2210*/  ISETP.LE.AND P0, PT, R2, UR13, PT ;  /* 0x0000000d02007c0c */ /* 0x000fe2000bf03270 */
[----:B------:R-:W-:Y:S01]  /*2220*/  UIADD3 UR15, UPT, UPT, UR4, 0x3, URZ ;  /* 0x00000003040f7890 */ /* 0x000fe2000fffe0ff */
[----:B------:R-:W-:Y:S01]  /*2230*/  ISETP.LE.AND P4, PT, R5, UR14, PT ;  /* 0x0000000e05007c0c */ /* 0x000fe2000bf83270 */
[----:B------:R-:W-:Y:S01]  /*2240*/  UIADD3 UR4, UPT, UPT, UR4, 0x4, URZ ;  /* 0x0000000404047890 */ /* 0x000fe2000fffe0ff */
[----:B------:R-:W-:Y:S01]  /*2250*/  PLOP3.LUT P6, PT, PT, PT, UP1, 0x80, 0x8 ;  /* 0x000000000008781c */ /* 0x000fe20003fcf018 */
[----:B------:R-:W-:-:S02]  /*2260*/  UISETP.GE.AND UP1, UPT, UR14, UR19, UPT ;  /* 0x000000130e00728c */ /* 0x000fc4000bf26270 */
[----:B------:R-:W-:Y:S01]  /*2270*/  ISETP.LE.AND P5, PT, R2, UR15, PT ;  /* 0x0000000f02007c0c */ /* 0x000fe2000bfa3270 */
[----:B------:R-:W-:Y:S01]  /*2280*/  UISETP.GE.AND UP2, UPT, UR15, UR19, UPT ;  /* 0x000000130f00728c */ /* 0x000fe2000bf46270 */
[--C-:B--2---:R-:W-:Y:S01]  /*2290*/  @!P1 FADD R28, R28, R7.reuse ;  /* 0x000000071c1c9221 */ /* 0x104fe20000000000 */
[----:B------:R-:W-:Y:S01]  /*22a0*/  ISETP.LE.AND P1, PT, R5, UR13, PT ;  /* 0x0000000d05007c0c */ /* 0x000fe2000bf23270 */
[--C-:B------:R-:W-:Y:S01]  /*22b0*/  @!P3 FADD R14, R14, R7.reuse ;  /* 0x000000070e0eb221 */ /* 0x100fe20000000000 */
[----:B------:R-:W-:Y:S01]  /*22c0*/  @!P2 FADD R13, R13, R7 ;  /* 0x000000070d0da221 */ /* 0x000fe20000000000 */
[----:B------:R-:W-:Y:S02]  /*22d0*/  ISETP.LE.AND P2, PT, R2, UR14, PT ;  /* 0x0000000e02007c0c */ /* 0x000fe4000bf43270 */
[----:B------:R-:W-:Y:S02]  /*22e0*/  PLOP3.LUT P3, PT, PT, PT, UP1, 0x80, 0x8 ;  /* 0x000000000008781c */ /* 0x000fe40003f6f018 */
[--C-:B---3--:R-:W-:Y:S01]  /*22f0*/  @!P6 FADD R14, R14, R25.reuse ;  /* 0x000000190e0ee221 */ /* 0x108fe20000000000 */
[----:B------:R-:W-:Y:S01]  /*2300*/  @!P0 FADD R28, R28, R25 ;  /* 0x000000191c1c8221 */ /* 0x000fe20000000000 */
[----:B------:R-:W-:-:S02]  /*2310*/  PLOP3.LUT P6, PT, PT, PT, UP2, 0x80, 0x8 ;  /* 0x000000000008781c */ /* 0x000fc40003fcf028 */
[----:B------:R-:W-:Y:S02]  /*2320*/  ISETP.LE.AND P0, PT, R5, UR15, PT ;  /* 0x0000000f05007c0c */ /* 0x000fe4000bf03270 */
[----:B------:R-:W-:Y:S01]  /*2330*/  @!P1 FADD R13, R13, R25 ;  /* 0x000000190d0d9221 */ /* 0x000fe20000000000 */
[----:B------:R-:W-:Y:S02]  /*2340*/  IADD3 R31, P1, PT, R31, R29, RZ ;  /* 0x0000001d1f1f7210 */ /* 0x000fe40007f3e0ff */
[--C-:B----4-:R-:W-:Y:S01]  /*2350*/  @!P2 FADD R28, R28, R11.reuse ;  /* 0x0000000b1c1ca221 */ /* 0x110fe20000000000 */
[--C-:B------:R-:W-:Y:S01]  /*2360*/  @!P4 FADD R13, R13, R11.reuse ;  /* 0x0000000b0d0dc221 */ /* 0x100fe20000000000 */
[----:B------:R-:W-:Y:S01]  /*2370*/  @!P3 FADD R14, R14, R11 ;  /* 0x0000000b0e0eb221 */ /* 0x000fe20000000000 */
[----:B------:R-:W-:Y:S01]  /*2380*/  IADD3.X R30, PT, PT, R30, R27, RZ, P1, !PT ;  /* 0x0000001b1e1e7210 */ /* 0x000fe20000ffe4ff */
[--C-:B-----5:R-:W-:Y:S02]  /*2390*/  @!P5 FADD R28, R28, R9.reuse ;  /* 0x000000091c1cd221 */ /* 0x120fe40000000000 */
[----:B------:R-:W-:-:S02]  /*23a0*/  @!P6 FADD R14, R14, R9 ;  /* 0x000000090e0ee221 */ /* 0x000fc40000000000 */
[----:B------:R-:W-:-:S07]  /*23b0*/  @!P0 FADD R13, R13, R9 ;  /* 0x000000090d0d8221 */ /* 0x000fce0000000000 */
.L_x_36:
[----:B------:R-:W-:Y:S05]  /*23c0*/  BRA.U !UP0, `(.L_x_35) ;  /* 0x0000000108a47547 */ /* 0x000fea000b800000 */
[----:B------:R-:W-:Y:S02]  /*23d0*/  UISETP.NE.AND UP1, UPT, UR16, 0x1, UPT ;  /* 0x000000011000788c */ /* 0x000fe4000bf25270 */
[----:B------:R-:W-:-:S04]  /*23e0*/  ULOP3.LUT UR8, UR8, 0x1, URZ, 0xc0, !UPT ;  /* 0x0000000108087892 */ /* 0x000fc8000f8ec0ff */
[----:B------:R-:W-:-:S03]  /*23f0*/  UISETP.NE.U32.AND UP0, UPT, UR8, 0x1, UPT ;  /* 0x000000010800788c */ /* 0x000fc6000bf05070 */
[----:B------:R-:W-:Y:S08]  /*2400*/  BRA.U !UP1, `(.L_x_37) ;  /* 0x0000000109647547 */ /* 0x000ff0000b800000 */
[----:B------:R-:W0:Y:S02]  /*2410*/  LDCU.64 UR14, c[0x0][0x380] ;  /* 0x00007000ff0e77ac */ /* 0x000e240008000a00 */
[----:B0-----:R-:W-:-:S04]  /*2420*/  LEA R8, P0, R31, UR14, 0x2 ;  /* 0x0000000e1f087c11 */ /* 0x001fc8000f8010ff */
[----:B------:R-:W-:Y:S02]  /*2430*/  LEA.HI.X R9, R31, UR15, R30, 0x2, P0 ;  /* 0x0000000f1f097c11 */ /* 0x000fe400080f141e */
[----:B------:R-:W-:-:S04]  /*2440*/  LEA R10, P0, R6, R8, 0x2 ;  /* 0x00000008060a7211 */ /* 0x000fc800078010ff */
[----:B------:R-:W-:Y:S02]  /*2450*/  LEA.HI.X R11, R6, R9, R15, 0x2, P0 ;  /* 0x00000009060b7211 */ /* 0x000fe400000f140f */
[----:B------:R-:W2:Y:S04]  /*2460*/  LDG.E.CONSTANT R9, desc[UR10][R8.64] ;  /* 0x0000000a08097981 */ /* 0x000ea8000c1e9900 */
[----:B------:R-:W3:Y:S01]  /*2470*/  LDG.E.CONSTANT R11, desc[UR10][R10.64] ;  /* 0x0000000a0a0b7981 */ /* 0x000ee2000c1e9900 */
[----:B------:R-:W-:Y:S02]  /*2480*/  UISETP.GE.AND UP1, UPT, UR4, UR19, UPT ;  /* 0x000000130400728c */ /* 0x000fe4000bf26270 */
[----:B------:R-:W-:Y:S01]  /*2490*/  ISETP.LE.AND P0, PT, R2, UR4, PT ;  /* 0x0000000402007c0c */ /* 0x000fe2000bf03270 */
[----:B------:R-:W-:-:S02]  /*24a0*/  UIADD3 UR8, UPT, UPT, UR4, 0x1, URZ ;  /* 0x0000000104087890 */ /* 0x000fc4000fffe0ff */
[C---:B------:R-:W-:Y:S01]  /*24b0*/  ISETP.LE.AND P1, PT, R5.reuse, UR4, PT ;  /* 0x0000000405007c0c */ /* 0x040fe2000bf23270 */
[----:B------:R-:W-:Y:S01]  /*24c0*/  UIADD3 UR4, UPT, UPT, UR4, 0x2, URZ ;  /* 0x0000000204047890 */ /* 0x000fe2000fffe0ff */
[----:B------:R-:W-:Y:S01]  /*24d0*/  PLOP3.LUT P4, PT, PT, PT, UP1, 0x80, 0x8 ;  /* 0x000000000008781c */ /* 0x000fe20003f8f018 */
[----:B------:R-:W-:Y:S02]  /*24e0*/  UISETP.GE.AND UP1, UPT, UR8, UR19, UPT ;  /* 0x000000130800728c */ /* 0x000fe4000bf26270 */
[----:B------:R-:W-:Y:S02]  /*24f0*/  ISETP.LE.AND P2, PT, R2, UR8, PT ;  /* 0x0000000802007c0c */ /* 0x000fe4000bf43270 */
[----:B------:R-:W-:Y:S02]  /*2500*/  ISETP.LE.AND P3, PT, R5, UR8, PT ;  /* 0x0000000805007c0c */ /* 0x000fe4000bf63270 */
[----:B------:R-:W-:Y:S01]  /*2510*/  PLOP3.LUT P5, PT, PT, PT, UP1, 0x80, 0x8 ;  /* 0x000000000008781c */ /* 0x000fe20003faf018 */
[----:B--2---:R-:W-:-:S05]  /*2520*/  @!P0 FADD R28, R28, R9 ;  /* 0x000000091c1c8221 */ /* 0x004fca0000000000 */
[--C-:B------:R-:W-:Y:S01]  /*2530*/  @!P4 FADD R14, R14, R9.reuse ;  /* 0x000000090e0ec221 */ /* 0x100fe20000000000 */
[----:B------:R-:W-:Y:S01]  /*2540*/  @!P1 FADD R13, R13, R9 ;  /* 0x000000090d0d9221 */ /* 0x000fe20000000000 */
[----:B------:R-:W-:Y:S01]  /*2550*/  LEA R31, P0, R6, R31, 0x1 ;  /* 0x0000001f061f7211 */ /* 0x000fe200078008ff */
[----:B---3--:R-:W-:-:S04]  /*2560*/  @!P2 FADD R28, R28, R11 ;  /* 0x0000000b1c1ca221 */ /* 0x008fc80000000000 */
[--C-:B------:R-:W-:Y:S01]  /*2570*/  @!P5 FADD R14, R14, R11.reuse ;  /* 0x0000000b0e0ed221 */ /* 0x100fe20000000000 */
[----:B------:R-:W-:Y:S01]  /*2580*/  @!P3 FADD R13, R13, R11 ;  /* 0x0000000b0d0db221 */ /* 0x000fe20000000000 */
[----:B------:R-:W-:-:S07]  /*2590*/  LEA.HI.X R30, R6, R30, R15, 0x1, P0 ;  /* 0x0000001e061e7211 */ /* 0x000fce00000f0c0f */
.L_x_37:
[----:B------:R-:W-:Y:S05]  /*25a0*/  BRA.U UP0, `(.L_x_35) ;  /* 0x00000001002c7547 */ /* 0x000fea000b800000 */
[----:B------:R-:W0:Y:S02]  /*25b0*/  LDCU.64 UR14, c[0x0][0x380] ;  /* 0x00007000ff0e77ac */ /* 0x000e240008000a00 */
[----:B0-----:R-:W-:-:S04]  /*25c0*/  LEA R8, P0, R31, UR14, 0x2 ;  /* 0x0000000e1f087c11 */ /* 0x001fc8000f8010ff */
[----:B------:R-:W-:-:S06]  /*25d0*/  LEA.HI.X R9, R31, UR15, R30, 0x2, P0 ;  /* 0x0000000f1f097c11 */ /* 0x000fcc00080f141e */
[----:B------:R-:W2:Y:S01]  /*25e0*/  LDG.E.CONSTANT R9, desc[UR10][R8.64] ;  /* 0x0000000a08097981 */ /* 0x000ea2000c1e9900 */
[----:B------:R-:W-:Y:S02]  /*25f0*/  UISETP.GE.AND UP0, UPT, UR4, UR19, UPT ;  /* 0x000000130400728c */ /* 0x000fe4000bf06270 */
[----:B------:R-:W-:Y:S02]  /*2600*/  ISETP.LE.AND P0, PT, R2, UR4, PT ;  /* 0x0000000402007c0c */ /* 0x000fe4000bf03270 */
[----:B------:R-:W-:Y:S02]  /*2610*/  ISETP.LE.AND P1, PT, R5, UR4, PT ;  /* 0x0000000405007c0c */ /* 0x000fe4000bf23270 */
[----:B------:R-:W-:-:S13]  /*2620*/  PLOP3.LUT P2, PT, PT, PT, UP0, 0x80, 0x8 ;  /* 0x000000000008781c */ /* 0x000fda0003f4f008 */
[--C-:B--2---:R-:W-:Y:S01]  /*2630*/  @!P2 FADD R14, R14, R9.reuse ;  /* 0x000000090e0ea221 */ /* 0x104fe20000000000 */
[--C-:B------:R-:W-:Y:S01]  /*2640*/  @!P0 FADD R28, R28, R9.reuse ;  /* 0x000000091c1c8221 */ /* 0x100fe20000000000 */
[----:B------:R-:W-:-:S07]  /*2650*/  @!P1 FADD R13, R13, R9 ;  /* 0x000000090d0d9221 */ /* 0x000fce0000000000 */
.L_x_35:
[----:B------:R-:W-:Y:S01]  /*2660*/  VIADD R5, R24, 0xffffffff ;  /* 0xffffffff18057836 */ /* 0x000fe20000000000 */
[-C--:B------:R-:W-:Y:S01]  /*2670*/  ISETP.GE.AND P0, PT, R3, R12.reuse, PT ;  /* 0x0000000c0300720c */ /* 0x080fe20003f06270 */
[----:B------:R-:W-:Y:S01]  /*2680*/  VIADD R7, R23, 0xffffffff ;  /* 0xffffffff17077836 */ /* 0x000fe20000000000 */
[----:B------:R-:W-:Y:S01]  /*2690*/  BSSY.RECONVERGENT B0, `(.L_x_38) ;  /* 0x0000013000007945 */ /* 0x000fe20003800200 */
[----:B------:R-:W-:Y:S02]  /*26a0*/  VIADD R11, R5, UR17 ;  /* 0x00000011050b7c36 */ /* 0x000fe40008000000 */
[----:B------:R-:W-:Y:S01]  /*26b0*/  FMUL R25, R14, UR5 ;  /* 0x000000050e197c20 */ /* 0x000fe20008400000 */
[----:B------:R-:W-:Y:S01]  /*26c0*/  VIMNMX3.U32 R21, R0, R5, R7, PT ;  /* 0x000000050015720f */ /* 0x000fe20003800007 */
[----:B------:R-:W-:Y:S01]  /*26d0*/  VIADD R7, R7, UR18 ;  /* 0x0000001207077c36 */ /* 0x000fe20008000000 */
[----:B------:R-:W-:-:S03]  /*26e0*/  ISETP.GE.AND P1, PT, R11, R12, PT ;  /* 0x0000000c0b00720c */ /* 0x000fc60003f26270 */
[----:B------:R-:W-:Y:S01]  /*26f0*/  VIADD R5, R21, 0x1 ;  /* 0x0000000115057836 */ /* 0x000fe20000000000 */
[----:B------:R-:W-:-:S04]  /*2700*/  ISETP.GE.AND P2, PT, R7, R12, PT ;  /* 0x0000000c0700720c */ /* 0x000fc80003f46270 */
[----:B------:R-:W-:Y:S01]  /*2710*/  ISETP.GE.U32.AND P3, PT, R5, R12, PT ;  /* 0x0000000c0500720c */ /* 0x000fe20003f66070 */
[----:B------:R-:W-:-:S12]  /*2720*/  @P0 BRA `(.L_x_39) ;  /* 0x0000000000240947 */ /* 0x000fd80003800000 */
[----:B------:R-:W0:Y:S01]  /*2730*/  LDCU.64 UR14, c[0x0][0x3b0] ;  /* 0x00007600ff0e77ac */ /* 0x000e220008000a00 */
[----:B------:R-:W-:-:S05]  /*2740*/  SHF.R.S32.HI R9, RZ, 0x1f, R3 ;  /* 0x0000001fff097819 */ /* 0x000fca0000011403 */
[-C--:B------:R-:W-:Y:S02]  /*2750*/  IMAD R0, R9, R6.reuse, RZ ;  /* 0x0000000609007224 */ /* 0x080fe400078e02ff */
[----:B------:R-:W-:-:S04]  /*2760*/  IMAD.WIDE.U32 R8, R3, R6, R16 ;  /* 0x0000000603087225 */ /* 0x000fc800078e0010 */
[----:B------:R-:W-:-:S05]  /*2770*/  IMAD R3, R3, R15, R0 ;  /* 0x0000000f03037224 */ /* 0x000fca00078e0200 */
[----:B------:R-:W-:Y:S02]  /*2780*/  IADD3 R3, PT, PT, R9, R3, RZ ;  /* 0x0000000309037210 */ /* 0x000fe40007ffe0ff */
[----:B0-----:R-:W-:-:S04]  /*2790*/  LEA R2, P0, R8, UR14, 0x2 ;  /* 0x0000000e08027c11 */ /* 0x001fc8000f8010ff */
[----:B------:R-:W-:-:S05]  /*27a0*/  LEA.HI.X R3, R8, UR15, R3, 0x2, P0 ;  /* 0x0000000f08037c11 */ /* 0x000fca00080f1403 */
[----:B------:R0:W-:Y:S04]  /*27b0*/  STG.E desc[UR10][R2.64], R25 ;  /* 0x0000001902007986 */ /* 0x0001e8000c10190a */
.L_x_39:
[----:B------:R-:W-:Y:S05]  /*27c0*/  BSYNC.RECONVERGENT B0 ;  /* 0x0000000000007941 */ /* 0x000fea0003800200 */
.L_x_38:
[----:B------:R-:W-:Y:S01]  /*27d0*/  BSSY.RECONVERGENT B0, `(.L_x_40) ;  /* 0x000000c000007945 */ /* 0x000fe20003800200 */
[----:B------:R-:W-:-:S03]  /*27e0*/  FMUL R26, R28, UR6 ;  /* 0x000000061c1a7c20 */ /* 0x000fc60008400000 */
[----:B------:R-:W-:Y:S05]  /*27f0*/  @P1 BRA `(.L_x_41) ;  /* 0x0000000000241947 */ /* 0x000fea0003800000 */
[----:B------:R-:W1:Y:S01]  /*2800*/  LDCU.64 UR14, c[0x0][0x3b8] ;  /* 0x00007700ff0e77ac */ /* 0x000e620008000a00 */
[----:B0-----:R-:W-:-:S05]  /*2810*/  SHF.R.S32.HI R3, RZ, 0x1f, R11 ;  /* 0x0000001fff037819 */ /* 0x001fca000001140b */
[-C--:B------:R-:W-:Y:S02]  /*2820*/  IMAD R0, R3, R6.reuse, RZ ;  /* 0x0000000603007224 */ /* 0x080fe400078e02ff */
[----:B------:R-:W-:-:S04]  /*2830*/  IMAD.WIDE.U32 R2, R11, R6, R16 ;  /* 0x000000060b027225 */ /* 0x000fc800078e0010 */
[----:B------:R-:W-:-:S04]  /*2840*/  IMAD R9, R11, R15, R0 ;  /* 0x0000000f0b097224 */ /* 0x000fc800078e0200 */
[----:B------:R-:W-:Y:S01]  /*2850*/  IMAD.IADD R3, R3, 0x1, R9 ;  /* 0x0000000103037824 */ /* 0x000fe200078e0209 */
[----:B-1----:R-:W-:-:S04]  /*2860*/  LEA R8, P0, R2, UR14, 0x2 ;  /* 0x0000000e02087c11 */ /* 0x002fc8000f8010ff */
[----:B------:R-:W-:-:S05]  /*2870*/  LEA.HI.X R9, R2, UR15, R3, 0x2, P0 ;  /* 0x0000000f02097c11 */ /* 0x000fca00080f1403 */
[----:B------:R1:W-:Y:S04]  /*2880*/  STG.E desc[UR10][R8.64], R26 ;  /* 0x0000001a08007986 */ /* 0x0003e8000c10190a */
.L_x_41:
[----:B------:R-:W-:Y:S05]  /*2890*/  BSYNC.RECONVERGENT B0 ;  /* 0x0000000000007941 */ /* 0x000fea0003800200 */
.L_x_40:
        /* <DEDUP_REMOVED lines=12> */
.L_x_43:
[----:B------:R-:W-:Y:S05]  /*2960*/  BSYNC.RECONVERGENT B0 ;  /* 0x0000000000007941 */ /* 0x000fea0003800200 */
.L_x_42:
[----:B------:R-:W-:Y:S05]  /*2970*/  @P3 EXIT ;  /* 0x000000000000394d */ /* 0x000fea0003800000 */
[----:B0-----:R-:W-:Y:S01]  /*2980*/  LOP3.LUT R3, RZ, R21, RZ, 0x33, !PT ;  /* 0x00000015ff037212 */ /* 0x001fe200078e33ff */
[----:B------:R-:W0:Y:S01]  /*2990*/  LDCU UR8, c[0x0][0x3a0] ;  /* 0x00007400ff0877ac */ /* 0x000e220008000800 */
[----:B------:R-:W-:Y:S01]  /*29a0*/  BSSY.RECONVERGENT B1, `(.L_x_44) ;  /* 0x0000063000017945 */ /* 0x000fe20003800200 */
[----:B------:R-:W-:Y:S02]  /*29b0*/  IMAD.MOV.U32 R19, RZ, RZ, R5 ;  /* 0x000000ffff137224 */ /* 0x000fe400078e0005 */
[----:B------:R-:W-:Y:S01]  /*29c0*/  IMAD.IADD R0, R3, 0x1, R12 ;  /* 0x0000000103007824 */ /* 0x000fe200078e020c */
[----:B------:R-:W3:Y:S01]  /*29d0*/  LDCU.64 UR20, c[0x0][0x3b0] ;  /* 0x00007600ff1477ac */ /* 0x000ee20008000a00 */
[----:B------:R-:W-:-:S03]  /*29e0*/  IMAD.WIDE.U32 R2, R5, R6, R16 ;  /* 0x0000000605027225 */ /* 0x000fc600078e0010 */
[----:B------:R-:W-:Y:S01]  /*29f0*/  LOP3.LUT P0, R4, R0, 0x3, RZ, 0xc0, !PT ;  /* 0x0000000300047812 */ /* 0x000fe2000780c0ff */
[----:B------:R-:W4:Y:S01]  /*2a00*/  LDCU.64 UR22, c[0x0][0x3b8] ;  /* 0x00007700ff1677ac */ /* 0x000f220008000a00 */
[----:B------:R-:W-:Y:S02]  /*2a10*/  IMAD R3, R5, R15, R3 ;  /* 0x0000000f05037224 */ /* 0x000fe400078e0203 */
[----:B------:R-:W-:Y:S01]  /*2a20*/  IMAD.MOV.U32 R14, RZ, RZ, R2 ;  /* 0x000000ffff0e7224 */ /* 0x000fe200078e0002 */
[----:B------:R-:W0:Y:S08]  /*2a30*/  LDCU.64 UR24, c[0x0][0x3c0] ;  /* 0x00007800ff1877ac */ /* 0x000e300008000a00 */
[----:B------:R-:W-:Y:S05]  /*2a40*/  @!P0 BRA `(.L_x_45) ;  /* 0x0000000400608947 */ /* 0x000fea0003800000 */
[----:B------:R-:W5:Y:S01]  /*2a50*/  LDCU.64 UR14, c[0x0][0x380] ;  /* 0x00007000ff0e77ac */ /* 0x000f620008000a00 */
[----:B------:R-:W0:Y:S01]  /*2a60*/  LDC R12, c[0x0][0x3a4] ;  /* 0x0000e900ff0c7b82 */ /* 0x000e220000000800 */
[C---:B------:R-:W-:Y:S01]  /*2a70*/  VIADD R13, R21.reuse, UR18 ;  /* 0x00000012150d7c36 */ /* 0x040fe20008000000 */
[----:B------:R-:W-:Y:S01]  /*2a80*/  BSSY.RECONVERGENT B0, `(.L_x_46) ;  /* 0x0000053000007945 */ /* 0x000fe20003800200 */
[----:B------:R-:W1:Y:S01]  /*2a90*/  LDCU UR4, c[0x0][0x38c] ;  /* 0x00007180ff0477ac */ /* 0x000e620008000800 */
[----:B------:R-:W-:Y:S01]  /*2aa0*/  IMAD.U32 R18, RZ, RZ, UR5 ;  /* 0x00000005ff127e24 */ /* 0x000fe2000f8e00ff */
[----:B------:R-:W-:Y:S01]  /*2ab0*/  IADD3 R2, PT, PT, -R4, RZ, RZ ;  /* 0x000000ff04027210 */ /* 0x000fe20007ffe1ff */
[----:B------:R-:W-:Y:S01]  /*2ac0*/  VIADD R19, R21, UR17 ;  /* 0x0000001115137c36 */ /* 0x000fe20008000000 */
[C---:B------:R-:W-:Y:S01]  /*2ad0*/  SHF.L.U64.HI R4, R6.reuse, 0x2, R15 ;  /* 0x0000000206047819 */ /* 0x040fe2000001020f */
[----:B------:R-:W-:Y:S02]  /*2ae0*/  IMAD.SHL.U32 R7, R6, 0x4, RZ ;  /* 0x0000000406077824 */ /* 0x000fe400078e00ff */
[----:B------:R-:W-:Y:S01]  /*2af0*/  FADD R18, -R18, 1 ;  /* 0x3f80000012127421 */ /* 0x000fe20000000100 */
[----:B------:R-:W-:Y:S01]  /*2b00*/  IADD3 R20, PT, PT, R13, 0x1, RZ ;  /* 0x000000010d147810 */ /* 0x000fe20007ffe0ff */
[----:B------:R-:W-:Y:S01]  /*2b10*/  VIADD R28, R19, 0x1 ;  /* 0x00000001131c7836 */ /* 0x000fe20000000000 */
[----:B-----5:R-:W-:Y:S01]  /*2b20*/  LEA R0, P0, R14, UR14, 0x2 ;  /* 0x0000000e0e007c11 */ /* 0x020fe2000f8010ff */
[----:B-1----:R-:W-:-:S03]  /*2b30*/  VIADD R29, R21, UR4 ;  /* 0x00000004151d7c36 */ /* 0x002fc60008000000 */
[----:B------:R-:W-:Y:S01]  /*2b40*/  LEA.HI.X R5, R14, UR15, R3, 0x2, P0 ;  /* 0x0000000f0e057c11 */ /* 0x000fe200080f1403 */
[----:B------:R-:W-:-:S08]  /*2b50*/  VIADD R30, R29, 0x1 ;  /* 0x000000011d1e7836 */ /* 0x000fd00000000000 */
.L_x_53:
[----:B0-2---:R-:W-:Y:S02]  /*2b60*/  IMAD.MOV.U32 R8, RZ, RZ, R0 ;  /* 0x000000ffff087224 */ /* 0x005fe400078e0000 */
[----:B------:R-:W-:-:S05]  /*2b70*/  IMAD.MOV.U32 R9, RZ, RZ, R5 ;  /* 0x000000ffff097224 */ /* 0x000fca00078e0005 */
[----:B------:R-:W2:Y:S01]  /*2b80*/  LDG.E.CONSTANT R6, desc[UR10][R8.64] ;  /* 0x0000000a08067981 */ /* 0x000ea2000c1e9900 */
[----:B------:R-:W-:Y:S01]  /*2b90*/  IADD3 R29, PT, PT, R29, 0x1, RZ ;  /* 0x000000011d1d7810 */ /* 0x000fe20007ffe0ff */
[----:B------:R-:W-:Y:S01]  /*2ba0*/  VIADD R21, R21, 0x1 ;  /* 0x0000000115157836 */ /* 0x000fe20000000000 */
[----:B------:R-:W-:Y:S01]  /*2bb0*/  BSSY.RECONVERGENT B2, `(.L_x_47) ;  /* 0x0000019000027945 */ /* 0x000fe20003800200 */
[----:B------:R-:W-:Y:S01]  /*2bc0*/  VIADD R19, R19, 0x1 ;  /* 0x0000000113137836 */ /* 0x000fe20000000000 */
[----:B0-----:R-:W-:Y:S01]  /*2bd0*/  ISETP.GE.AND P4, PT, R29, R12, PT ;  /* 0x0000000c1d00720c */ /* 0x001fe20003f86270 */
[----:B------:R-:W-:Y:S01]  /*2be0*/  VIADD R13, R13, 0x1 ;  /* 0x000000010d0d7836 */ /* 0x000fe20000000000 */
[C---:B------:R-:W-:Y:S02]  /*2bf0*/  ISETP.GE.AND P3, PT, R21.reuse, R24, PT ;  /* 0x000000181500720c */ /* 0x040fe40003f66270 */
[C---:B------:R-:W-:Y:S02]  /*2c00*/  ISETP.GE.AND P2, PT, R21.reuse, R22, PT ;  /* 0x000000161500720c */ /* 0x040fe40003f46270 */
[----:B------:R-:W-:-:S02]  /*2c10*/  ISETP.GE.AND P0, PT, R21, R23, PT ;  /* 0x000000171500720c */ /* 0x000fc40003f06270 */
[-C--:B------:R-:W-:Y:S02]  /*2c20*/  ISETP.GE.AND P5, PT, R19, R12.reuse, PT ;  /* 0x0000000c1300720c */ /* 0x080fe40003fa6270 */
[----:B------:R-:W-:Y:S01]  /*2c30*/  ISETP.GE.AND P1, PT, R13, R12, PT ;  /* 0x0000000c0d00720c */ /* 0x000fe20003f26270 */
[C---:B-12---:R-:W-:Y:S01]  /*2c40*/  FMUL R11, R6.reuse, UR6 ;  /* 0x00000006060b7c20 */ /* 0x046fe20008400000 */
[C---:B------:R-:W-:Y:S01]  /*2c50*/  FMUL R9, R6.reuse, UR5 ;  /* 0x0000000506097c20 */ /* 0x040fe20008400000 */
[----:B------:R-:W-:Y:S02]  /*2c60*/  FMUL R6, R6, UR7 ;  /* 0x0000000706067c20 */ /* 0x000fe40008400000 */
[----:B------:R-:W-:Y:S02]  /*2c70*/  @P3 FFMA R26, R26, UR9, R11 ;  /* 0x000000091a1a3c23 */ /* 0x000fe4000800000b */
[----:B------:R-:W-:Y:S01]  /*2c80*/  @P2 FFMA R25, R18, R25, R9 ;  /* 0x0000001912192223 */ /* 0x000fe20000000009 */
[----:B------:R-:W-:Y:S06]  /*2c90*/  @P4 BRA `(.L_x_48) ;  /* 0x0000000000284947 */ /* 0x000fec0003800000 */
[----:B------:R-:W-:Y:S01]  /*2ca0*/  SHF.R.S32.HI R8, RZ, 0x1f, R30 ;  /* 0x0000001fff087819 */ /* 0x000fe2000001141e */
[----:B------:R-:W-:Y:S02]  /*2cb0*/  IMAD.MOV.U32 R10, RZ, RZ, R16 ;  /* 0x000000ffff0a7224 */ /* 0x000fe400078e0010 */
[----:B------:R-:W-:Y:S02]  /*2cc0*/  IMAD.MOV.U32 R11, RZ, RZ, R17 ;  /* 0x000000ffff0b7224 */ /* 0x000fe400078e0011 */
[----:B------:R-:W-:Y:S02]  /*2cd0*/  IMAD R8, R8, UR8, RZ ;  /* 0x0000000808087c24 */ /* 0x000fe4000f8e02ff */
[----:B------:R-:W-:-:S04]  /*2ce0*/  IMAD.WIDE.U32 R10, R30, UR8, R10 ;  /* 0x000000081e0a7c25 */ /* 0x000fc8000f8e000a */
[----:B------:R-:W-:Y:S01]  /*2cf0*/  IMAD R9, R30, R15, R8 ;  /* 0x0000000f1e097224 */ /* 0x000fe200078e0208 */
[----:B---3--:R-:W-:-:S03]  /*2d00*/  LEA R8, P2, R10, UR20, 0x2 ;  /* 0x000000140a087c11 */ /* 0x008fc6000f8410ff */
[----:B------:R-:W-:-:S05]  /*2d10*/  IMAD.IADD R9, R11, 0x1, R9 ;  /* 0x000000010b097824 */ /* 0x000fca00078e0209 */
[----:B------:R-:W-:-:S05]  /*2d20*/  LEA.HI.X R9, R10, UR21, R9, 0x2, P2 ;  /* 0x000000150a097c11 */ /* 0x000fca00090f1409 */
[----:B------:R0:W-:Y:S02]  /*2d30*/  STG.E desc[UR10][R8.64], R25 ;  /* 0x0000001908007986 */ /* 0x0001e4000c10190a */
.L_x_48:
[----:B---34-:R-:W-:Y:S05]  /*2d40*/  BSYNC.RECONVERGENT B2 ;  /* 0x0000000000027941 */ /* 0x018fea0003800200 */
.L_x_47:
[----:B------:R-:W-:Y:S04]  /*2d50*/  BSSY.RECONVERGENT B2, `(.L_x_49) ;  /* 0x000000c000027945 */ /* 0x000fe80003800200 */
[----:B------:R-:W-:Y:S05]  /*2d60*/  @P5 BRA `(.L_x_50) ;  /* 0x0000000000285947 */ /* 0x000fea0003800000 */
[----:B0-----:R-:W-:Y:S01]  /*2d70*/  SHF.R.S32.HI R8, RZ, 0x1f, R28 ;  /* 0x0000001fff087819 */ /* 0x001fe2000001141c */
[----:B------:R-:W-:-:S04]  /*2d80*/  IMAD.MOV.U32 R9, RZ, RZ, R17 ;  /* 0x000000ffff097224 */ /* 0x000fc800078e0011 */
[----:B------:R-:W-:Y:S01]  /*2d90*/  IMAD R10, R8, UR8, RZ ;  /* 0x00000008080a7c24 */ /* 0x000fe2000f8e02ff */
[----:B------:R-:W-:-:S03]  /*2da0*/  MOV R8, R16 ;  /* 0x0000001000087202 */ /* 0x000fc60000000f00 */
[C---:B------:R-:W-:Y:S02]  /*2db0*/  IMAD R11, R28.reuse, R15, R10 ;  /* 0x0000000f1c0b7224 */ /* 0x040fe400078e020a */
[----:B------:R-:W-:-:S04]  /*2dc0*/  IMAD.WIDE.U32 R8, R28, UR8, R8 ;  /* 0x000000081c087c25 */ /* 0x000fc8000f8e0008 */
[----:B------:R-:W-:Y:S01]  /*2dd0*/  IMAD.IADD R9, R9, 0x1, R11 ;  /* 0x0000000109097824 */ /* 0x000fe200078e020b */
[----:B------:R-:W-:-:S04]  /*2de0*/  LEA R10, P2, R8, UR22, 0x2 ;  /* 0x00000016080a7c11 */ /* 0x000fc8000f8410ff */
[----:B------:R-:W-:-:S05]  /*2df0*/  LEA.HI.X R11, R8, UR23, R9, 0x2, P2 ;  /* 0x00000017080b7c11 */ /* 0x000fca00090f1409 */
[----:B------:R1:W-:Y:S04]  /*2e00*/  STG.E desc[UR10][R10.64], R26 ;  /* 0x0000001a0a007986 */ /* 0x0003e8000c10190a */
.L_x_50:
[----:B------:R-:W-:Y:S05]  /*2e10*/  BSYNC.RECONVERGENT B2 ;  /* 0x0000000000027941 */ /* 0x000fea0003800200 */
.L_x_49:
[----:B------:R-:W-:Y:S01]  /*2e20*/  BSSY.RECONVERGENT B2, `(.L_x_51) ;  /* 0x000000d000027945 */ /* 0x000fe20003800200 */
[----:B------:R-:W-:-:S03]  /*2e30*/  @P0 FFMA R27, R27, UR12, R6 ;  /* 0x0000000c1b1b0c23 */ /* 0x000fc60008000006 */
[----:B------:R-:W-:Y:S05]  /*2e40*/  @P1 BRA `(.L_x_52) ;  /* 0x0000000000281947 */ /* 0x000fea0003800000 */
[----:B------:R-:W-:Y:S01]  /*2e50*/  SHF.R.S32.HI R6, RZ, 0x1f, R20 ;  /* 0x0000001fff067819 */ /* 0x000fe20000011414 */
[----:B0-----:R-:W-:Y:S02]  /*2e60*/  IMAD.MOV.U32 R8, RZ, RZ, R16 ;  /* 0x000000ffff087224 */ /* 0x001fe400078e0010 */
[----:B------:R-:W-:Y:S02]  /*2e70*/  IMAD.MOV.U32 R9, RZ, RZ, R17 ;  /* 0x000000ffff097224 */ /* 0x000fe400078e0011 */
[----:B------:R-:W-:Y:S02]  /*2e80*/  IMAD R6, R6, UR8, RZ ;  /* 0x0000000806067c24 */ /* 0x000fe4000f8e02ff */
[----:B------:R-:W-:-:S04]  /*2e90*/  IMAD.WIDE.U32 R8, R20, UR8, R8 ;  /* 0x0000000814087c25 */ /* 0x000fc8000f8e0008 */
[----:B-1----:R-:W-:Y:S01]  /*2ea0*/  IMAD R11, R20, R15, R6 ;  /* 0x0000000f140b7224 */ /* 0x002fe200078e0206 */
[----:B------:R-:W-:-:S03]  /*2eb0*/  LEA R10, P0, R8, UR24, 0x2 ;  /* 0x00000018080a7c11 */ /* 0x000fc6000f8010ff */
[----:B------:R-:W-:-:S05]  /*2ec0*/  IMAD.IADD R9, R9, 0x1, R11 ;  /* 0x0000000109097824 */ /* 0x000fca00078e020b */
[----:B------:R-:W-:-:S05]  /*2ed0*/  LEA.HI.X R11, R8, UR25, R9, 0x2, P0 ;  /* 0x00000019080b7c11 */ /* 0x000fca00080f1409 */
[----:B------:R2:W-:Y:S02]  /*2ee0*/  STG.E desc[UR10][R10.64], R27 ;  /* 0x0000001b0a007986 */ /* 0x0005e4000c10190a */
.L_x_52:
[----:B------:R-:W-:Y:S05]  /*2ef0*/  BSYNC.RECONVERGENT B2 ;  /* 0x0000000000027941 */ /* 0x000fea0003800200 */
.L_x_51:
[----:B------:R-:W-:Y:S01]  /*2f00*/  IADD3 R2, PT, PT, R2, 0x1, RZ ;  /* 0x0000000102027810 */ /* 0x000fe20007ffe0ff */
[----:B------:R-:W-:Y:S01]  /*2f10*/  IMAD.U32 R6, RZ, RZ, UR8 ;  /* 0x00000008ff067e24 */ /* 0x000fe2000f8e00ff */
[----:B------:R-:W-:Y:S01]  /*2f20*/  IADD3 R0, P2, PT, R0, R7, RZ ;  /* 0x0000000700007210 */ /* 0x000fe20007f5e0ff */
[----:B------:R-:W-:Y:S01]  /*2f30*/  VIADD R20, R20, 0x1 ;  /* 0x0000000114147836 */ /* 0x000fe20000000000 */
[----:B------:R-:W-:Y:S01]  /*2f40*/  ISETP.NE.AND P0, PT, R2, RZ, PT ;  /* 0x000000ff0200720c */ /* 0x000fe20003f05270 */
[----:B------:R-:W-:Y:S01]  /*2f50*/  VIADD R28, R28, 0x1 ;  /* 0x000000011c1c7836 */ /* 0x000fe20000000000 */
[----:B------:R-:W-:Y:S01]  /*2f60*/  IADD3 R14, P1, PT, R14, R6, RZ ;  /* 0x000000060e0e7210 */ /* 0x000fe20007f3e0ff */
[----:B------:R-:W-:Y:S02]  /*2f70*/  VIADD R30, R30, 0x1 ;  /* 0x000000011e1e7836 */ /* 0x000fe40000000000 */
[----:B------:R-:W-:Y:S01]  /*2f80*/  IMAD.X R5, R5, 0x1, R4, P2 ;  /* 0x0000000105057824 */ /* 0x000fe200010e0604 */
[----:B------:R-:W-:-:S07]  /*2f90*/  IADD3.X R3, PT, PT, R15, R3, RZ, P1, !PT ;  /* 0x000000030f037210 */ /* 0x000fce0000ffe4ff */
[----:B------:R-:W-:Y:S05]  /*2fa0*/  @P0 BRA `(.L_x_53) ;  /* 0xfffffff800ec0947 */ /* 0x000fea000383ffff */
[----:B------:R-:W-:Y:S05]  /*2fb0*/  BSYNC.RECONVERGENT B0 ;  /* 0x0000000000007941 */ /* 0x000fea0003800200 */
.L_x_46:
[----:B------:R-:W-:-:S07]  /*2fc0*/  VIADD R19, R21, 0x1 ;  /* 0x0000000115137836 */ /* 0x000fce0000000000 */
.L_x_45:
[----:B0--34-:R-:W-:Y:S05]  /*2fd0*/  BSYNC.RECONVERGENT B1 ;  /* 0x0000000000017941 */ /* 0x019fea0003800200 */
.L_x_44:
[----:B------:R-:W-:Y:S02]  /*2fe0*/  VIADD R0, R22, 0xffffffff ;  /* 0xffffffff16007836 */ /* 0x000fe40000000000 */
[----:B------:R-:W-:Y:S02]  /*2ff0*/  VIADD R5, R24, 0xffffffff ;  /* 0xffffffff18057836 */ /* 0x000fe40000000000 */
[----:B------:R-:W-:-:S05]  /*3000*/  VIADD R2, R23, 0xffffffff ;  /* 0xffffffff17027836 */ /* 0x000fca0000000000 */
[----:B------:R-:W-:-:S04]  /*3010*/  VIMNMX3.U32 R5, R0, R5, R2, PT ;  /* 0x000000050005720f */ /* 0x000fc80003800002 */
[----:B------:R-:W-:-:S04]  /*3020*/  IADD3 R0, PT, PT, -R5, -0x2, R12 ;  /* 0xfffffffe05007810 */ /* 0x000fc80007ffe10c */
[----:B------:R-:W-:-:S13]  /*3030*/  ISETP.GE.U32.AND P0, PT, R0, 0x3, PT ;  /* 0x000000030000780c */ /* 0x000fda0003f06070 */
[----:B------:R-:W-:Y:S05]  /*3040*/  @!P0 EXIT ;  /* 0x000000000000894d */ /* 0x000fea0003800000 */
[----:B------:R-:W0:Y:S01]  /*3050*/  LDCU.64 UR14, c[0x0][0x380] ;  /* 0x00007000ff0e77ac */ /* 0x000e220008000a00 */
[----:B------:R-:W-:Y:S01]  /*3060*/  BSSY.RECONVERGENT B0, `(.L_x_54) ;  /* 0x0000116000007945 */ /* 0x000fe20003800200 */
[C-C-:B-12---:R-:W-:Y:S01]  /*3070*/  SHF.L.U64.HI R11, R6.reuse, 0x2, R15.reuse ;  /* 0x00000002060b7819 */ /* 0x146fe2000001020f */
[C---:B------:R-:W-:Y:S01]  /*3080*/  IMAD.SHL.U32 R8, R6.reuse, 0x10, RZ ;  /* 0x0000001006087824 */ /* 0x040fe200078e00ff */
[----:B------:R-:W1:Y:S01]  /*3090*/  LDCU UR4, c[0x0][0x39c] ;  /* 0x00007380ff0477ac */ /* 0x000e620008000800 */
[C---:B------:R-:W-:Y:S01]  /*30a0*/  SHF.L.U32 R10, R6.reuse, 0x2, RZ ;  /* 0x00000002060a7819 */ /* 0x040fe200000006ff */
[C---:B------:R-:W-:Y:S01]  /*30b0*/  IMAD.IADD R12, R19.reuse, 0x1, -R12 ;  /* 0x00000001130c7824 */ /* 0x040fe200078e0a0c */
[C-C-:B------:R-:W-:Y:S01]  /*30c0*/  SHF.L.U64.HI R9, R6.reuse, 0x4, R15.reuse ;  /* 0x0000000406097819 */ /* 0x140fe2000001020f */
[----:B------:R-:W2:Y:S01]  /*30d0*/  LDCU UR8, c[0x0][0x394] ;  /* 0x00007280ff0877ac */ /* 0x000ea20008000800 */
[C---:B------:R-:W-:Y:S01]  /*30e0*/  SHF.L.U64.HI R7, R6.reuse, 0x3, R15 ;  /* 0x0000000306077819 */ /* 0x040fe2000001020f */
[----:B------:R-:W-:Y:S01]  /*30f0*/  IMAD.SHL.U32 R6, R6, 0x8, RZ ;  /* 0x0000000806067824 */ /* 0x000fe200078e00ff */
[----:B------:R-:W3:Y:S01]  /*3100*/  LDCU UR13, c[0x0][0x38c] ;  /* 0x00007180ff0d77ac */ /* 0x000ee20008000800 */
[C---:B------:R-:W-:Y:S01]  /*3110*/  VIADD R5, R19.reuse, 0x1 ;  /* 0x0000000113057836 */ /* 0x040fe20000000000 */
[----:B------:R-:W4:Y:S01]  /*3120*/  LDCU UR16, c[0x0][0x3a0] ;  /* 0x00007400ff1077ac */ /* 0x000f220008000800 */
[C---:B0-----:R-:W-:Y:S01]  /*3130*/  LEA R13, P0, R14.reuse, UR14, 0x2 ;  /* 0x0000000e0e0d7c11 */ /* 0x041fe2000f8010ff */
[----:B------:R-:W0:Y:S03]  /*3140*/  LDCU.64 UR18, c[0x0][0x3b0] ;  /* 0x00007600ff1277ac */ /* 0x000e260008000a00 */
[----:B------:R-:W-:Y:S01]  /*3150*/  LEA.HI.X R14, R14, UR15, R3, 0x2, P0 ;  /* 0x0000000f0e0e7c11 */ /* 0x000fe200080f1403 */
[C---:B-1----:R-:W-:Y:S01]  /*3160*/  VIADD R4, R19.reuse, UR4 ;  /* 0x0000000413047c36 */ /* 0x042fe20008000000 */
[----:B------:R-:W1:Y:S01]  /*3170*/  LDCU.64 UR20, c[0x0][0x3b8] ;  /* 0x00007700ff1477ac */ /* 0x000e620008000a00 */
[C---:B--2---:R-:W-:Y:S01]  /*3180*/  VIADD R3, R19.reuse, UR8 ;  /* 0x0000000813037c36 */ /* 0x044fe20008000000 */
[----:B------:R-:W2:Y:S01]  /*3190*/  LDCU.64 UR14, c[0x0][0x3c0] ;  /* 0x00007800ff0e77ac */ /* 0x000ea20008000a00 */
[----:B---3--:R-:W-:-:S07]  /*31a0*/  IADD3 R2, PT, PT, R19, UR13, RZ ;  /* 0x0000000d13027c10 */ /* 0x008fce000fffe0ff */
.L_x_79:
[----:B---3--:R-:W3:Y:S01]  /*31b0*/  LDC R0, c[0x0][0x3a0] ;  /* 0x0000e800ff007b82 */ /* 0x008ee20000000800 */
[----:B------:R-:W-:Y:S02]  /*31c0*/  IMAD.MOV.U32 R34, RZ, RZ, R13 ;  /* 0x000000ffff227224 */ /* 0x000fe400078e000d */
[----:B------:R-:W-:-:S05]  /*31d0*/  IMAD.MOV.U32 R35, RZ, RZ, R14 ;  /* 0x000000ffff237224 */ /* 0x000fca00078e000e */
[----:B0-2-4-:R4:W2:Y:S01]  /*31e0*/  LDG.E.CONSTANT R31, desc[UR10][R34.64] ;  /* 0x0000000a221f7981 */ /* 0x0158a2000c1e9900 */
[----:B------:R-:W-:Y:S01]  /*31f0*/  IMAD.MOV.U32 R18, RZ, RZ, R13 ;  /* 0x000000ffff127224 */ /* 0x000fe200078e000d */
[C---:B-1----:R-:W-:Y:S01]  /*3200*/  IADD3 R20, P1, PT, R13.reuse, R6, RZ ;  /* 0x000000060d147210 */ /* 0x042fe20007f3e0ff */
[----:B------:R-:W-:Y:S01]  /*3210*/  IMAD.MOV.U32 R19, RZ, RZ, R14 ;  /* 0x000000ffff137224 */ /* 0x000fe200078e000e */
[----:B------:R-:W-:Y:S01]  /*3220*/  IADD3 R32, P0, PT, R13, R10, RZ ;  /* 0x0000000a0d207210 */ /* 0x000fe20007f1e0ff */
[----:B------:R-:W-:Y:S02]  /*3230*/  IMAD R29, R15, 0xc, RZ ;  /* 0x0000000c0f1d7824 */ /* 0x000fe400078e02ff */
[C---:B------:R-:W-:Y:S01]  /*3240*/  IMAD.X R21, R14.reuse, 0x1, R7, P1 ;  /* 0x000000010e157824 */ /* 0x040fe200008e0607 */
[----:B------:R-:W-:Y:S01]  /*3250*/  IADD3.X R33, PT, PT, R14, R11, RZ, P0, !PT ;  /* 0x0000000b0e217210 */ /* 0x000fe200007fe4ff */
[----:B----4-:R-:W4:Y:S01]  /*3260*/  LDC R35, c[0x0][0x3a4] ;  /* 0x0000e900ff237b82 */ /* 0x010f220000000800 */
[----:B------:R-:W-:-:S02]  /*3270*/  IMAD.U32 R36, RZ, RZ, UR5 ;  /* 0x00000005ff247e24 */ /* 0x000fc4000f8e00ff */
[----:B------:R-:W-:Y:S01]  /*3280*/  VIADD R37, R5, 0xffffffff ;  /* 0xffffffff05257836 */ /* 0x000fe20000000000 */
[----:B------:R0:W5:Y:S01]  /*3290*/  LDG.E.CONSTANT R30, desc[UR10][R32.64] ;  /* 0x0000000a201e7981 */ /* 0x000162000c1e9900 */
[----:B---3--:R-:W-:-:S04]  /*32a0*/  IMAD.WIDE.U32 R18, R0, 0xc, R18 ;  /* 0x0000000c00127825 */ /* 0x008fc800078e0012 */
[----:B------:R-:W-:Y:S02]  /*32b0*/  IMAD.IADD R19, R19, 0x1, R29 ;  /* 0x0000000113137824 */ /* 0x000fe400078e021d */
[----:B------:R3:W5:Y:S04]  /*32c0*/  LDG.E.CONSTANT R29, desc[UR10][R20.64] ;  /* 0x0000000a141d7981 */ /* 0x000768000c1e9900 */
[----:B------:R3:W5:Y:S01]  /*32d0*/  LDG.E.CONSTANT R28, desc[UR10][R18.64] ;  /* 0x0000000a121c7981 */ /* 0x000762000c1e9900 */
[----:B------:R-:W-:Y:S01]  /*32e0*/  FADD R36, -R36, 1 ;  /* 0x3f80000024247421 */ /* 0x000fe20000000100 */
[----:B0-----:R-:W-:Y:S02]  /*32f0*/  IADD3 R33, PT, PT, R5, 0x1, RZ ;  /* 0x0000000105217810 */ /* 0x001fe40007ffe0ff */
[----:B----4-:R-:W-:-:S02]  /*3300*/  ISETP.GE.AND P6, PT, R2, R35, PT ;  /* 0x000000230200720c */ /* 0x010fc40003fc6270 */
[-C--:B------:R-:W-:Y:S02]  /*3310*/  ISETP.GE.AND P3, PT, R37, R22.reuse, PT ;  /* 0x000000162500720c */ /* 0x080fe40003f66270 */
[C---:B------:R-:W-:Y:S02]  /*3320*/  ISETP.GE.AND P0, PT, R33.reuse, R22, PT ;  /* 0x000000162100720c */ /* 0x040fe40003f06270 */
[CC--:B------:R-:W-:Y:S02]  /*3330*/  ISETP.GE.AND P1, PT, R33.reuse, R24.reuse, PT ;  /* 0x000000182100720c */ /* 0x0c0fe40003f26270 */
[-C--:B------:R-:W-:Y:S01]  /*3340*/  ISETP.GE.AND P2, PT, R33, R23.reuse, PT ;  /* 0x000000172100720c */ /* 0x080fe20003f46270 */
[----:B------:R-:W-:Y:S01]  /*3350*/  BSSY.RECONVERGENT B1, `(.L_x_55) ;  /* 0x0000014000017945 */ /* 0x000fe20003800200 */
[C---:B------:R-:W-:Y:S02]  /*3360*/  ISETP.GE.AND P5, PT, R37.reuse, R24, PT ;  /* 0x000000182500720c */ /* 0x040fe40003fa6270 */
[----:B------:R-:W-:Y:S01]  /*3370*/  ISETP.GE.AND P4, PT, R37, R23, PT ;  /* 0x000000172500720c */ /* 0x000fe20003f86270 */
[----:B--2---:R-:W-:-:S04]  /*3380*/  FMUL R34, R31, UR5 ;  /* 0x000000051f227c20 */ /* 0x004fc80008400000 */
[----:B------:R-:W-:-:S05]  /*3390*/  FFMA R34, R36, R25, R34 ;  /* 0x0000001924227223 */ /* 0x000fca0000000022 */
[----:B------:R-:W-:Y:S01]  /*33a0*/  FSEL R33, R25, R34, !P3 ;  /* 0x0000002219217208 */ /* 0x000fe20005800000 */
[----:B------:R-:W-:Y:S01]  /*33b0*/  IMAD.U32 R34, RZ, RZ, UR5 ;  /* 0x00000005ff227e24 */ /* 0x000fe2000f8e00ff */
[----:B------:R-:W-:-:S03]  /*33c0*/  ISETP.GE.AND P3, PT, R3, R35, PT ;  /* 0x000000230300720c */ /* 0x000fc60003f66270 */
[----:B------:R-:W-:Y:S01]  /*33d0*/  FADD R34, -R34, 1 ;  /* 0x3f80000022227421 */ /* 0x000fe20000000100 */
[----:B---3--:R-:W-:Y:S09]  /*33e0*/  @P6 BRA `(.L_x_56) ;  /* 0x0000000000286947 */ /* 0x008ff20003800000 */
[----:B------:R-:W-:Y:S01]  /*33f0*/  SHF.R.S32.HI R18, RZ, 0x1f, R2 ;  /* 0x0000001fff127819 */ /* 0x000fe20000011402 */
[----:B------:R-:W-:Y:S02]  /*3400*/  IMAD.MOV.U32 R20, RZ, RZ, R16 ;  /* 0x000000ffff147224 */ /* 0x000fe400078e0010 */
[----:B------:R-:W-:Y:S02]  /*3410*/  IMAD.MOV.U32 R21, RZ, RZ, R17 ;  /* 0x000000ffff157224 */ /* 0x000fe400078e0011 */
[----:B------:R-:W-:Y:S02]  /*3420*/  IMAD R18, R18, UR16, RZ ;  /* 0x0000001012127c24 */ /* 0x000fe4000f8e02ff */
[----:B------:R-:W-:-:S04]  /*3430*/  IMAD.WIDE.U32 R20, R2, UR16, R20 ;  /* 0x0000001002147c25 */ /* 0x000fc8000f8e0014 */
[----:B------:R-:W-:Y:S01]  /*3440*/  IMAD R19, R2, R15, R18 ;  /* 0x0000000f02137224 */ /* 0x000fe200078e0212 */
[----:B------:R-:W-:-:S03]  /*3450*/  LEA R18, P6, R20, UR18, 0x2 ;  /* 0x0000001214127c11 */ /* 0x000fc6000f8c10ff */
[----:B------:R-:W-:-:S05]  /*3460*/  IMAD.IADD R19, R21, 0x1, R19 ;  /* 0x0000000115137824 */ /* 0x000fca00078e0213 */
[----:B------:R-:W-:-:S05]  /*3470*/  LEA.HI.X R19, R20, UR19, R19, 0x2, P6 ;  /* 0x0000001314137c11 */ /* 0x000fca000b0f1413 */
[----:B------:R0:W-:Y:S02]  /*3480*/  STG.E desc[UR10][R18.64], R33 ;  /* 0x0000002112007986 */ /* 0x0001e4000c10190a */
.L_x_56:
[----:B-1----:R-:W-:Y:S05]  /*3490*/  BSYNC.RECONVERGENT B1 ;  /* 0x0000000000017941 */ /* 0x002fea0003800200 */
.L_x_55:
[C---:B0-----:R-:W-:Y:S01]  /*34a0*/  FMUL R19, R31.reuse, UR6 ;  /* 0x000000061f137c20 */ /* 0x041fe20008400000 */
[----:B-----5:R-:W-:Y:S01]  /*34b0*/  FMUL R18, R30, UR5 ;  /* 0x000000051e127c20 */ /* 0x020fe20008400000 */
[----:B------:R-:W-:Y:S01]  /*34c0*/  FMUL R32, R31, UR7 ;  /* 0x000000071f207c20 */ /* 0x000fe20008400000 */
[----:B------:R-:W-:Y:S01]  /*34d0*/  BSSY.RECONVERGENT B1, `(.L_x_57) ;  /* 0x0000011000017945 */ /* 0x000fe20003800200 */
[----:B------:R-:W-:Y:S01]  /*34e0*/  FFMA R19, R26, UR9, R19 ;  /* 0x000000091a137c23 */ /* 0x000fe20008000013 */
[----:B------:R-:W-:Y:S01]  /*34f0*/  FFMA R34, R33, R34, R18 ;  /* 0x0000002221227223 */ /* 0x000fe20000000012 */
[----:B------:R-:W-:Y:S01]  /*3500*/  ISETP.GE.AND P6, PT, R4, R35, PT ;  /* 0x000000230400720c */ /* 0x000fe20003fc6270 */
[----:B------:R-:W-:Y:S02]  /*3510*/  FFMA R32, R27, UR12, R32 ;  /* 0x0000000c1b207c23 */ /* 0x000fe40008000020 */
[----:B------:R-:W-:Y:S01]  /*3520*/  FSEL R33, R26, R19, !P5 ;  /* 0x000000131a217208 */ /* 0x000fe20006800000 */
[----:B------:R-:W-:Y:S09]  /*3530*/  @P3 BRA `(.L_x_58) ;  /* 0x0000000000283947 */ /* 0x000ff20003800000 */
[----:B------:R-:W-:Y:S01]  /*3540*/  SHF.R.S32.HI R18, RZ, 0x1f, R3 ;  /* 0x0000001fff127819 */ /* 0x000fe20000011403 */
[----:B------:R-:W-:Y:S01]  /*3550*/  IMAD.MOV.U32 R21, RZ, RZ, R17 ;  /* 0x000000ffff157224 */ /* 0x000fe200078e0011 */
[----:B------:R-:W-:-:S03]  /*3560*/  MOV R20, R16 ;  /* 0x0000001000147202 */ /* 0x000fc60000000f00 */
[----:B------:R-:W-:Y:S02]  /*3570*/  IMAD R18, R18, UR16, RZ ;  /* 0x0000001012127c24 */ /* 0x000fe4000f8e02ff */
[----:B------:R-:W-:-:S04]  /*3580*/  IMAD.WIDE.U32 R20, R3, UR16, R20 ;  /* 0x0000001003147c25 */ /* 0x000fc8000f8e0014 */
[----:B------:R-:W-:Y:S01]  /*3590*/  IMAD R19, R3, R15, R18 ;  /* 0x0000000f03137224 */ /* 0x000fe200078e0212 */
[----:B------:R-:W-:-:S03]  /*35a0*/  LEA R18, P3, R20, UR20, 0x2 ;  /* 0x0000001414127c11 */ /* 0x000fc6000f8610ff */
[----:B------:R-:W-:-:S05]  /*35b0*/  IMAD.IADD R19, R21, 0x1, R19 ;  /* 0x0000000115137824 */ /* 0x000fca00078e0213 */
[----:B------:R-:W-:-:S05]  /*35c0*/  LEA.HI.X R19, R20, UR21, R19, 0x2, P3 ;  /* 0x0000001514137c11 */ /* 0x000fca00098f1413 */
[----:B------:R0:W-:Y:S02]  /*35d0*/  STG.E desc[UR10][R18.64], R33 ;  /* 0x0000002112007986 */ /* 0x0001e4000c10190a */
.L_x_58:
[----:B------:R-:W-:Y:S05]  /*35e0*/  BSYNC.RECONVERGENT B1 ;  /* 0x0000000000017941 */ /* 0x000fea0003800200 */
.L_x_57:
[----:B0-----:R-:W-:Y:S01]  /*35f0*/  FMUL R18, R30, UR6 ;  /* 0x000000061e127c20 */ /* 0x001fe20008400000 */
[----:B------:R-:W-:Y:S01]  /*3600*/  BSSY.RECONVERGENT B1, `(.L_x_59) ;  /* 0x000000e000017945 */ /* 0x000fe20003800200 */
[----:B------:R-:W-:Y:S02]  /*3610*/  FSEL R31, R27, R32, !P4 ;  /* 0x000000201b1f7208 */ /* 0x000fe40006000000 */
[----:B------:R-:W-:Y:S01]  /*3620*/  FFMA R33, R33, UR9, R18 ;  /* 0x0000000921217c23 */ /* 0x000fe20008000012 */
[----:B------:R-:W-:Y:S06]  /*3630*/  @P6 BRA `(.L_x_60) ;  /* 0x0000000000286947 */ /* 0x000fec0003800000 */
[----:B------:R-:W-:Y:S01]  /*3640*/  SHF.R.S32.HI R18, RZ, 0x1f, R4 ;  /* 0x0000001fff127819 */ /* 0x000fe20000011404 */
[----:B------:R-:W-:Y:S02]  /*3650*/  IMAD.MOV.U32 R20, RZ, RZ, R16 ;  /* 0x000000ffff147224 */ /* 0x000fe400078e0010 */
[----:B------:R-:W-:Y:S02]  /*3660*/  IMAD.MOV.U32 R21, RZ, RZ, R17 ;  /* 0x000000ffff157224 */ /* 0x000fe400078e0011 */
[----:B------:R-:W-:Y:S02]  /*3670*/  IMAD R18, R18, UR16, RZ ;  /* 0x0000001012127c24 */ /* 0x000fe4000f8e02ff */
[----:B------:R-:W-:-:S04]  /*3680*/  IMAD.WIDE.U32 R20, R4, UR16, R20 ;  /* 0x0000001004147c25 */ /* 0x000fc8000f8e0014 */
[----:B------:R-:W-:Y:S01]  /*3690*/  IMAD R19, R4, R15, R18 ;  /* 0x0000000f04137224 */ /* 0x000fe200078e0212 */
[----:B------:R-:W-:-:S04]  /*36a0*/  LEA R18, P3, R20, UR14, 0x2 ;  /* 0x0000000e14127c11 */ /* 0x000fc8000f8610ff */
[----:B------:R-:W-:-:S04]  /*36b0*/  IADD3 R19, PT, PT, R21, R19, RZ ;  /* 0x0000001315137210 */ /* 0x000fc80007ffe0ff */
[----:B------:R-:W-:-:S05]  /*36c0*/  LEA.HI.X R19, R20, UR15, R19, 0x2, P3 ;  /* 0x0000000f14137c11 */ /* 0x000fca00098f1413 */
[----:B------:R0:W-:Y:S02]  /*36d0*/  STG.E desc[UR10][R18.64], R31 ;  /* 0x0000001f12007986 */ /* 0x0001e4000c10190a */
.L_x_60:
[----:B------:R-:W-:Y:S05]  /*36e0*/  BSYNC.RECONVERGENT B1 ;  /* 0x0000000000017941 */ /* 0x000fea0003800200 */
.L_x_59:
[----:B0-----:R-:W-:Y:S02]  /*36f0*/  VIADD R18, R2, 0x1 ;  /* 0x0000000102127836 */ /* 0x001fe40000000000 */
[----:B------:R-:W-:Y:S01]  /*3700*/  FMUL R30, R30, UR7 ;  /* 0x000000071e1e7c20 */ /* 0x000fe20008400000 */
[----:B------:R-:W-:Y:S01]  /*3710*/  VIADD R32, R3, 0x1 ;  /* 0x0000000103207836 */ /* 0x000fe20000000000 */
[----:B------:R-:W-:Y:S01]  /*3720*/  ISETP.GE.AND P5, PT, R5, R22, PT ;  /* 0x000000160500720c */ /* 0x000fe20003fa6270 */
[----:B------:R-:W-:Y:S01]  /*3730*/  BSSY.RECONVERGENT B1, `(.L_x_61) ;  /* 0x0000011000017945 */ /* 0x000fe20003800200 */
[-C--:B------:R-:W-:Y:S01]  /*3740*/  ISETP.GE.AND P6, PT, R18, R35.reuse, PT ;  /* 0x000000231200720c */ /* 0x080fe20003fc6270 */
[----:B------:R-:W-:Y:S01]  /*3750*/  FFMA R30, R31, UR12, R30 ;  /* 0x0000000c1f1e7c23 */ /* 0x000fe2000800001e */
[----:B------:R-:W-:Y:S02]  /*3760*/  ISETP.GE.AND P3, PT, R5, R24, PT ;  /* 0x000000180500720c */ /* 0x000fe40003f66270 */
[----:B------:R-:W-:-:S02]  /*3770*/  ISETP.GE.AND P4, PT, R32, R35, PT ;  /* 0x000000232000720c */ /* 0x000fc40003f86270 */
[----:B------:R-:W-:-:S07]  /*3780*/  FSEL R31, R25, R34, !P5 ;  /* 0x00000022191f7208 */ /* 0x000fce0006800000 */
[----:B------:R-:W-:Y:S05]  /*3790*/  @P6 BRA `(.L_x_62) ;  /* 0x0000000000286947 */ /* 0x000fea0003800000 */
        /* <DEDUP_REMOVED lines=10> */
.L_x_62:
[----:B------:R-:W-:Y:S05]  /*3840*/  BSYNC.RECONVERGENT B1 ;  /* 0x0000000000017941 */ /* 0x000fea0003800200 */
.L_x_61:
[----:B------:R-:W-:Y:S01]  /*3850*/  BSSY.RECONVERGENT B1, `(.L_x_63) ;  /* 0x000000e000017945 */ /* 0x000fe20003800200 */
[----:B------:R-:W-:Y:S01]  /*3860*/  VIADD R37, R5, 0x2 ;  /* 0x0000000205257836 */ /* 0x000fe20000000000 */
[----:B------:R-:W-:Y:S02]  /*3870*/  FSEL R33, R26, R33, !P3 ;  /* 0x000000211a217208 */ /* 0x000fe40005800000 */
[----:B------:R-:W-:Y:S05]  /*3880*/  @P4 BRA `(.L_x_64) ;  /* 0x0000000000284947 */ /* 0x000fea0003800000 */
[----:B0-----:R-:W-:Y:S01]  /*3890*/  SHF.R.S32.HI R18, RZ, 0x1f, R32 ;  /* 0x0000001fff127819 */ /* 0x001fe20000011420 */
[----:B------:R-:W-:-:S04]  /*38a0*/  IMAD.MOV.U32 R19, RZ, RZ, R17 ;  /* 0x000000ffff137224 */ /* 0x000fc800078e0011 */
[----:B------:R-:W-:-:S04]  /*38b0*/  IMAD R18, R18, UR16, RZ ;  /* 0x0000001012127c24 */ /* 0x000fc8000f8e02ff */
[----:B------:R-:W-:Y:S02]  /*38c0*/  IMAD R21, R32, R15, R18 ;  /* 0x0000000f20157224 */ /* 0x000fe400078e0212 */
[----:B------:R-:W-:-:S04]  /*38d0*/  IMAD.MOV.U32 R18, RZ, RZ, R16 ;  /* 0x000000ffff127224 */ /* 0x000fc800078e0010 */
[----:B------:R-:W-:-:S04]  /*38e0*/  IMAD.WIDE.U32 R18, R32, UR16, R18 ;  /* 0x0000001020127c25 */ /* 0x000fc8000f8e0012 */
[----:B------:R-:W-:Y:S01]  /*38f0*/  IMAD.IADD R19, R19, 0x1, R21 ;  /* 0x0000000113137824 */ /* 0x000fe200078e0215 */
[----:B------:R-:W-:-:S04]  /*3900*/  LEA R20, P3, R18, UR20, 0x2 ;  /* 0x0000001412147c11 */ /* 0x000fc8000f8610ff */
[----:B------:R-:W-:-:S05]  /*3910*/  LEA.HI.X R21, R18, UR21, R19, 0x2, P3 ;  /* 0x0000001512157c11 */ /* 0x000fca00098f1413 */
[----:B------:R1:W-:Y:S04]  /*3920*/  STG.E desc[UR10][R20.64], R33 ;  /* 0x0000002114007986 */ /* 0x0003e8000c10190a */
.L_x_64:
[----:B------:R-:W-:Y:S05]  /*3930*/  BSYNC.RECONVERGENT B1 ;  /* 0x0000000000017941 */ /* 0x000fea0003800200 */
.L_x_63:
[-C--:B------:R-:W-:Y:S01]  /*3940*/  ISETP.GE.AND P6, PT, R5, R23.reuse, PT ;  /* 0x000000170500720c */ /* 0x080fe20003fc6270 */
[----:B0-----:R-:W-:Y:S01]  /*3950*/  IMAD.U32 R19, RZ, RZ, UR5 ;  /* 0x00000005ff137e24 */ /* 0x001fe2000f8e00ff */
[----:B------:R-:W-:Y:S01]  /*3960*/  IADD3 R18, PT, PT, R4, 0x1, RZ ;  /* 0x0000000104127810 */ /* 0x000fe20007ffe0ff */
[----:B------:R-:W-:Y:S01]  /*3970*/  FMUL R32, R29, UR5 ;  /* 0x000000051d207c20 */ /* 0x000fe20008400000 */
[----:B------:R-:W-:Y:S01]  /*3980*/  ISETP.GE.AND P5, PT, R37, R22, PT ;  /* 0x000000162500720c */ /* 0x000fe20003fa6270 */
[----:B------:R-:W-:Y:S01]  /*3990*/  FADD R19, -R19, 1 ;  /* 0x3f80000013137421 */ /* 0x000fe20000000100 */
[C---:B------:R-:W-:Y:S01]  /*39a0*/  ISETP.GE.AND P4, PT, R37.reuse, R24, PT ;  /* 0x000000182500720c */ /* 0x040fe20003f86270 */
[----:B------:R-:W-:Y:S01]  /*39b0*/  BSSY.RECONVERGENT B1, `(.L_x_65) ;  /* 0x0000011000017945 */ /* 0x000fe20003800200 */
[----:B------:R-:W-:Y:S01]  /*39c0*/  ISETP.GE.AND P3, PT, R37, R23, PT ;  /* 0x000000172500720c */ /* 0x000fe20003f66270 */
[----:B------:R-:W-:Y:S01]  /*39d0*/  FFMA R32, R31, R19, R32 ;  /* 0x000000131f207223 */ /* 0x000fe20000000020 */
[----:B------:R-:W-:Y:S01]  /*39e0*/  FSEL R37, R27, R30, !P6 ;  /* 0x0000001e1b257208 */ /* 0x000fe20007000000 */
[----:B------:R-:W-:Y:S01]  /*39f0*/  VIADD R30, R2, 0x2 ;  /* 0x00000002021e7836 */ /* 0x000fe20000000000 */
[----:B------:R-:W-:-:S13]  /*3a00*/  ISETP.GE.AND P6, PT, R18, R35, PT ;  /* 0x000000231200720c */ /* 0x000fda0003fc6270 */
[----:B------:R-:W-:Y:S05]  /*3a10*/  @P6 BRA `(.L_x_66) ;  /* 0x0000000000286947 */ /* 0x000fea0003800000 */
[----:B------:R-:W-:Y:S01]  /*3a20*/  SHF.R.S32.HI R19, RZ, 0x1f, R18 ;  /* 0x0000001fff137819 */ /* 0x000fe20000011412 */
[----:B-1----:R-:W-:Y:S02]  /*3a30*/  IMAD.MOV.U32 R20, RZ, RZ, R16 ;  /* 0x000000ffff147224 */ /* 0x002fe400078e0010 */
        /* <DEDUP_REMOVED lines=8> */
.L_x_66:
[----:B------:R-:W-:Y:S05]  /*3ac0*/  BSYNC.RECONVERGENT B1 ;  /* 0x0000000000017941 */ /* 0x000fea0003800200 */
.L_x_65:
[----:B------:R-:W-:Y:S01]  /*3ad0*/  ISETP.GE.AND P6, PT, R30, R35, PT ;  /* 0x000000231e00720c */ /* 0x000fe20003fc6270 */
[C---:B0-----:R-:W-:Y:S01]  /*3ae0*/  FMUL R18, R29.reuse, UR6 ;  /* 0x000000061d127c20 */ /* 0x041fe20008400000 */
[----:B------:R-:W-:Y:S01]  /*3af0*/  FMUL R36, R29, UR7 ;  /* 0x000000071d247c20 */ /* 0x000fe20008400000 */
[----:B------:R-:W-:Y:S01]  /*3b00*/  IMAD.U32 R34, RZ, RZ, UR5 ;  /* 0x00000005ff227e24 */ /* 0x000fe2000f8e00ff */
[----:B------:R-:W-:Y:S01]  /*3b10*/  BSSY.RECONVERGENT B1, `(.L_x_67) ;  /* 0x0000011000017945 */ /* 0x000fe20003800200 */
[----:B------:R-:W-:Y:S01]  /*3b20*/  FFMA R31, R33, UR9, R18 ;  /* 0x00000009211f7c23 */ /* 0x000fe20008000012 */
[----:B------:R-:W-:Y:S01]  /*3b30*/  FFMA R36, R37, UR12, R36 ;  /* 0x0000000c25247c23 */ /* 0x000fe20008000024 */
[----:B------:R-:W-:Y:S01]  /*3b40*/  FADD R34, -R34, 1 ;  /* 0x3f80000022227421 */ /* 0x000fe20000000100 */
[----:B------:R-:W-:Y:S01]  /*3b50*/  FMUL R29, R28, UR5 ;  /* 0x000000051c1d7c20 */ /* 0x000fe20008400000 */
[----:B------:R-:W-:-:S04]  /*3b60*/  FSEL R32, R25, R32, !P0 ;  /* 0x0000002019207208 */ /* 0x000fc80004000000 */
[----:B------:R-:W-:Y:S05]  /*3b70*/  @P6 BRA `(.L_x_68) ;  /* 0x0000000000286947 */ /* 0x000fea0003800000 */
[----:B------:R-:W-:Y:S01]  /*3b80*/  SHF.R.S32.HI R18, RZ, 0x1f, R30 ;  /* 0x0000001fff127819 */ /* 0x000fe2000001141e */
[----:B-1----:R-:W-:Y:S02]  /*3b90*/  IMAD.MOV.U32 R20, RZ, RZ, R16 ;  /* 0x000000ffff147224 */ /* 0x002fe400078e0010 */
        /* <DEDUP_REMOVED lines=8> */
.L_x_68:
[----:B------:R-:W-:Y:S05]  /*3c20*/  BSYNC.RECONVERGENT B1 ;  /* 0x0000000000017941 */ /* 0x000fea0003800200 */
.L_x_67:
[C---:B-1----:R-:W-:Y:S01]  /*3c30*/  IADD3 R20, PT, PT, R3.reuse, 0x2, RZ ;  /* 0x0000000203147810 */ /* 0x042fe20007ffe0ff */
[----:B------:R-:W-:Y:S01]  /*3c40*/  @P5 FFMA R25, R32, R34, R29 ;  /* 0x0000002220195223 */ /* 0x000fe2000000001d */
[----:B------:R-:W-:Y:S01]  /*3c50*/  VIADD R34, R4, 0x2 ;  /* 0x0000000204227836 */ /* 0x000fe20000000000 */
[----:B------:R-:W-:Y:S01]  /*3c60*/  BSSY.RECONVERGENT B1, `(.L_x_69) ;  /* 0x0000016000017945 */ /* 0x000fe20003800200 */
[----:B------:R-:W-:Y:S01]  /*3c70*/  ISETP.GE.AND P5, PT, R20, R35, PT ;  /* 0x000000231400720c */ /* 0x000fe20003fa6270 */
[----:B------:R-:W-:Y:S01]  /*3c80*/  VIADD R29, R2, 0x3 ;  /* 0x00000003021d7836 */ /* 0x000fe20000000000 */
[----:B------:R-:W-:Y:S01]  /*3c90*/  FSEL R31, R26, R31, !P1 ;  /* 0x0000001f1a1f7208 */ /* 0x000fe20004800000 */
[----:B------:R-:W-:Y:S01]  /*3ca0*/  VIADD R30, R3, 0x3 ;  /* 0x00000003031e7836 */ /* 0x000fe20000000000 */
[----:B------:R-:W-:Y:S01]  /*3cb0*/  FSEL R33, R27, R36, !P2 ;  /* 0x000000241b217208 */ /* 0x000fe20005000000 */
[----:B0-----:R-:W-:Y:S01]  /*3cc0*/  VIADD R32, R4, 0x3 ;  /* 0x0000000304207836 */ /* 0x001fe20000000000 */
[----:B------:R-:W-:-:S02]  /*3cd0*/  ISETP.GE.AND P0, PT, R34, R35, PT ;  /* 0x000000232200720c */ /* 0x000fc40003f06270 */
[-C--:B------:R-:W-:Y:S02]  /*3ce0*/  ISETP.GE.AND P1, PT, R29, R35.reuse, PT ;  /* 0x000000231d00720c */ /* 0x080fe40003f26270 */
[-C--:B------:R-:W-:Y:S02]  /*3cf0*/  ISETP.GE.AND P2, PT, R30, R35.reuse, PT ;  /* 0x000000231e00720c */ /* 0x080fe40003f46270 */
[----:B------:R-:W-:Y:S01]  /*3d00*/  ISETP.GE.AND P6, PT, R32, R35, PT ;  /* 0x000000232000720c */ /* 0x000fe20003fc6270 */
[----:B------:R-:W-:-:S12]  /*3d10*/  @P5 BRA `(.L_x_70) ;  /* 0x0000000000285947 */ /* 0x000fd80003800000 */
[----:B------:R-:W-:Y:S01]  /*3d20*/  SHF.R.S32.HI R18, RZ, 0x1f, R20 ;  /* 0x0000001fff127819 */ /* 0x000fe20000011414 */
[----:B------:R-:W-:-:S04]  /*3d30*/  IMAD.MOV.U32 R19, RZ, RZ, R17 ;  /* 0x000000ffff137224 */ /* 0x000fc800078e0011 */
[----:B------:R-:W-:-:S04]  /*3d40*/  IMAD R18, R18, UR16, RZ ;  /* 0x0000001012127c24 */ /* 0x000fc8000f8e02ff */
[----:B------:R-:W-:Y:S01]  /*3d50*/  IMAD R21, R20, R15, R18 ;  /* 0x0000000f14157224 */ /* 0x000fe200078e0212 */
[----:B------:R-:W-:-:S05]  /*3d60*/  MOV R18, R16 ;  /* 0x0000001000127202 */ /* 0x000fca0000000f00 */
[----:B------:R-:W-:-:S04]  /*3d70*/  IMAD.WIDE.U32 R18, R20, UR16, R18 ;  /* 0x0000001014127c25 */ /* 0x000fc8000f8e0012 */
[----:B------:R-:W-:Y:S01]  /*3d80*/  IMAD.IADD R19, R19, 0x1, R21 ;  /* 0x0000000113137824 */ /* 0x000fe200078e0215 */
[----:B------:R-:W-:-:S04]  /*3d90*/  LEA R20, P5, R18, UR20, 0x2 ;  /* 0x0000001412147c11 */ /* 0x000fc8000f8a10ff */
[----:B------:R-:W-:-:S05]  /*3da0*/  LEA.HI.X R21, R18, UR21, R19, 0x2, P5 ;  /* 0x0000001512157c11 */ /* 0x000fca000a8f1413 */
[----:B------:R0:W-:Y:S04]  /*3db0*/  STG.E desc[UR10][R20.64], R31 ;  /* 0x0000001f14007986 */ /* 0x0001e8000c10190a */
.L_x_70:
[----:B------:R-:W-:Y:S05]  /*3dc0*/  BSYNC.RECONVERGENT B1 ;  /* 0x0000000000017941 */ /* 0x000fea0003800200 */
.L_x_69:
[----:B------:R-:W-:Y:S01]  /*3dd0*/  BSSY.RECONVERGENT B1, `(.L_x_71) ;  /* 0x000000e000017945 */ /* 0x000fe20003800200 */
[C---:B------:R-:W-:Y:S01]  /*3de0*/  FMUL R36, R28.reuse, UR6 ;  /* 0x000000061c247c20 */ /* 0x040fe20008400000 */
[----:B------:R-:W-:Y:S02]  /*3df0*/  FMUL R28, R28, UR7 ;  /* 0x000000071c1c7c20 */ /* 0x000fe40008400000 */
[----:B------:R-:W-:Y:S05]  /*3e00*/  @P0 BRA `(.L_x_72) ;  /* 0x0000000000280947 */ /* 0x000fea0003800000 */
[----:B------:R-:W-:Y:S01]  /*3e10*/  SHF.R.S32.HI R18, RZ, 0x1f, R34 ;  /* 0x0000001fff127819 */ /* 0x000fe20000011422 */
[----:B------:R-:W-:-:S04]  /*3e20*/  IMAD.MOV.U32 R19, RZ, RZ, R17 ;  /* 0x000000ffff137224 */ /* 0x000fc800078e0011 */
[----:B------:R-:W-:-:S04]  /*3e30*/  IMAD R18, R18, UR16, RZ ;  /* 0x0000001012127c24 */ /* 0x000fc8000f8e02ff */
[----:B0-----:R-:W-:Y:S02]  /*3e40*/  IMAD R21, R34, R15, R18 ;  /* 0x0000000f22157224 */ /* 0x001fe400078e0212 */
[----:B------:R-:W-:-:S04]  /*3e50*/  IMAD.MOV.U32 R18, RZ, RZ, R16 ;  /* 0x000000ffff127224 */ /* 0x000fc800078e0010 */
[----:B------:R-:W-:-:S05]  /*3e60*/  IMAD.WIDE.U32 R18, R34, UR16, R18 ;  /* 0x0000001022127c25 */ /* 0x000fca000f8e0012 */
[----:B------:R-:W-:Y:S02]  /*3e70*/  IADD3 R19, PT, PT, R19, R21, RZ ;  /* 0x0000001513137210 */ /* 0x000fe40007ffe0ff */
[----:B------:R-:W-:-:S04]  /*3e80*/  LEA R20, P0, R18, UR14, 0x2 ;  /* 0x0000000e12147c11 */ /* 0x000fc8000f8010ff */
[----:B------:R-:W-:-:S05]  /*3e90*/  LEA.HI.X R21, R18, UR15, R19, 0x2, P0 ;  /* 0x0000000f12157c11 */ /* 0x000fca00080f1413 */
[----:B------:R1:W-:Y:S04]  /*3ea0*/  STG.E desc[UR10][R20.64], R33 ;  /* 0x0000002114007986 */ /* 0x0003e8000c10190a */
.L_x_72:
[----:B------:R-:W-:Y:S05]  /*3eb0*/  BSYNC.RECONVERGENT B1 ;  /* 0x0000000000017941 */ /* 0x000fea0003800200 */
.L_x_71:
[----:B------:R-:W-:Y:S01]  /*3ec0*/  BSSY.RECONVERGENT B1, `(.L_x_73) ;  /* 0x000000e000017945 */ /* 0x000fe20003800200 */
[----:B------:R-:W-:Y:S01]  /*3ed0*/  @P4 FFMA R26, R31, UR9, R36 ;  /* 0x000000091f1a4c23 */ /* 0x000fe20008000024 */
[----:B------:R-:W-:Y:S02]  /*3ee0*/  @P3 FFMA R27, R33, UR12, R28 ;  /* 0x0000000c211b3c23 */ /* 0x000fe4000800001c */
[----:B------:R-:W-:Y:S05]  /*3ef0*/  @P1 BRA `(.L_x_74) ;  /* 0x0000000000281947 */ /* 0x000fea0003800000 */
[----:B------:R-:W-:Y:S01]  /*3f00*/  SHF.R.S32.HI R19, RZ, 0x1f, R29 ;  /* 0x0000001fff137819 */ /* 0x000fe2000001141d */
[----:B------:R-:W-:-:S04]  /*3f10*/  IMAD.MOV.U32 R18, RZ, RZ, R16 ;  /* 0x000000ffff127224 */ /* 0x000fc800078e0010 */
[-C--:B01----:R-:W-:Y:S02]  /*3f20*/  IMAD R20, R19, R0.reuse, RZ ;  /* 0x0000000013147224 */ /* 0x083fe400078e02ff */
[----:B------:R-:W-:Y:S02]  /*3f30*/  IMAD.MOV.U32 R19, RZ, RZ, R17 ;  /* 0x000000ffff137224 */ /* 0x000fe400078e0011 */
[----:B------:R-:W-:-:S04]  /*3f40*/  IMAD.WIDE.U32 R18, R29, R0, R18 ;  /* 0x000000001d127225 */ /* 0x000fc800078e0012 */
[----:B------:R-:W-:Y:S01]  /*3f50*/  IMAD R29, R29, R15, R20 ;  /* 0x0000000f1d1d7224 */ /* 0x000fe200078e0214 */
[----:B------:R-:W-:-:S03]  /*3f60*/  LEA R20, P0, R18, UR18, 0x2 ;  /* 0x0000001212147c11 */ /* 0x000fc6000f8010ff */
[----:B------:R-:W-:-:S05]  /*3f70*/  IMAD.IADD R19, R19, 0x1, R29 ;  /* 0x0000000113137824 */ /* 0x000fca00078e021d */
[----:B------:R-:W-:-:S05]  /*3f80*/  LEA.HI.X R21, R18, UR19, R19, 0x2, P0 ;  /* 0x0000001312157c11 */ /* 0x000fca00080f1413 */
[----:B------:R2:W-:Y:S02]  /*3f90*/  STG.E desc[UR10][R20.64], R25 ;  /* 0x0000001914007986 */ /* 0x0005e4000c10190a */
.L_x_74:
[----:B------:R-:W-:Y:S05]  /*3fa0*/  BSYNC.RECONVERGENT B1 ;  /* 0x0000000000017941 */ /* 0x000fea0003800200 */
.L_x_73:
[----:B------:R-:W-:Y:S04]  /*3fb0*/  BSSY.RECONVERGENT B1, `(.L_x_75) ;  /* 0x000000c000017945 */ /* 0x000fe80003800200 */
[----:B------:R-:W-:Y:S05]  /*3fc0*/  @P2 BRA `(.L_x_76) ;  /* 0x0000000000282947 */ /* 0x000fea0003800000 */
[----:B------:R-:W-:Y:S01]  /*3fd0*/  SHF.R.S32.HI R19, RZ, 0x1f, R30 ;  /* 0x0000001fff137819 */ /* 0x000fe2000001141e */
[----:B------:R-:W-:-:S04]  /*3fe0*/  IMAD.MOV.U32 R18, RZ, RZ, R16 ;  /* 0x000000ffff127224 */ /* 0x000fc800078e0010 */
[----:B012---:R-:W-:Y:S01]  /*3ff0*/  IMAD R20, R19, R0, RZ ;  /* 0x0000000013147224 */ /* 0x007fe200078e02ff */
[----:B------:R-:W-:-:S03]  /*4000*/  MOV R19, R17 ;  /* 0x0000001100137202 */ /* 0x000fc60000000f00 */
[C---:B------:R-:W-:Y:S02]  /*4010*/  IMAD R21, R30.reuse, R15, R20 ;  /* 0x0000000f1e157224 */ /* 0x040fe400078e0214 */
[----:B------:R-:W-:-:S04]  /*4020*/  IMAD.WIDE.U32 R18, R30, R0, R18 ;  /* 0x000000001e127225 */ /* 0x000fc800078e0012 */
[----:B------:R-:W-:Y:S01]  /*4030*/  IMAD.IADD R19, R19, 0x1, R21 ;  /* 0x0000000113137824 */ /* 0x000fe200078e0215 */
[----:B------:R-:W-:-:S04]  /*4040*/  LEA R20, P0, R18, UR20, 0x2 ;  /* 0x0000001412147c11 */ /* 0x000fc8000f8010ff */
[----:B------:R-:W-:-:S05]  /*4050*/  LEA.HI.X R21, R18, UR21, R19, 0x2, P0 ;  /* 0x0000001512157c11 */ /* 0x000fca00080f1413 */
[----:B------:R3:W-:Y:S04]  /*4060*/  STG.E desc[UR10][R20.64], R26 ;  /* 0x0000001a14007986 */ /* 0x0007e8000c10190a */
.L_x_76:
[----:B------:R-:W-:Y:S05]  /*4070*/  BSYNC.RECONVERGENT B1 ;  /* 0x0000000000017941 */ /* 0x000fea0003800200 */
.L_x_75:
[----:B------:R-:W-:Y:S04]  /*4080*/  BSSY.RECONVERGENT B1, `(.L_x_77) ;  /* 0x000000a000017945 */ /* 0x000fe80003800200 */
[----:B------:R-:W-:Y:S05]  /*4090*/  @P6 BRA `(.L_x_78) ;  /* 0x0000000000206947 */ /* 0x000fea0003800000 */
[----:B------:R-:W-:-:S05]  /*40a0*/  SHF.R.S32.HI R19, RZ, 0x1f, R32 ;  /* 0x0000001fff137819 */ /* 0x000fca0000011420 */
[-C--:B0123--:R-:W-:Y:S02]  /*40b0*/  IMAD R20, R19, R0.reuse, RZ ;  /* 0x0000000013147224 */ /* 0x08ffe400078e02ff */
[----:B------:R-:W-:-:S04]  /*40c0*/  IMAD.WIDE.U32 R18, R32, R0, R16 ;  /* 0x0000000020127225 */ /* 0x000fc800078e0010 */
[----:B------:R-:W-:Y:S01]  /*40d0*/  IMAD R21, R32, R15, R20 ;  /* 0x0000000f20157224 */ /* 0x000fe200078e0214 */
[----:B------:R-:W-:-:S03]  /*40e0*/  LEA R20, P0, R18, UR14, 0x2 ;  /* 0x0000000e12147c11 */ /* 0x000fc6000f8010ff */
[----:B------:R-:W-:-:S05]  /*40f0*/  IMAD.IADD R19, R19, 0x1, R21 ;  /* 0x0000000113137824 */ /* 0x000fca00078e0215 */
[----:B------:R-:W-:-:S05]  /*4100*/  LEA.HI.X R21, R18, UR15, R19, 0x2, P0 ;  /* 0x0000000f12157c11 */ /* 0x000fca00080f1413 */
[----:B------:R4:W-:Y:S02]  /*4110*/  STG.E desc[UR10][R20.64], R27 ;  /* 0x0000001b14007986 */ /* 0x0009e4000c10190a */
.L_x_78:
[----:B------:R-:W-:Y:S05]  /*4120*/  BSYNC.RECONVERGENT B1 ;  /* 0x0000000000017941 */ /* 0x000fea0003800200 */
.L_x_77:
[----:B------:R-:W-:Y:S01]  /*4130*/  VIADD R12, R12, 0x4 ;  /* 0x000000040c0c7836 */ /* 0x000fe20000000000 */
[----:B------:R-:W-:Y:S01]  /*4140*/  IADD3 R13, P1, PT, R13, R8, RZ ;  /* 0x000000080d0d7210 */ /* 0x000fe20007f3e0ff */
[----:B------:R-:W-:Y:S01]  /*4150*/  VIADD R5, R5, 0x4 ;  /* 0x0000000405057836 */ /* 0x000fe20000000000 */
[----:B------:R-:W-:Y:S01]  /*4160*/  IADD3 R4, PT, PT, R4, 0x4, RZ ;  /* 0x0000000404047810 */ /* 0x000fe20007ffe0ff */
[----:B------:R-:W-:Y:S01]  /*4170*/  VIADD R3, R3, 0x4 ;  /* 0x0000000403037836 */ /* 0x000fe20000000000 */
[----:B------:R-:W-:Y:S01]  /*4180*/  ISETP.NE.AND P0, PT, R12, RZ, PT ;  /* 0x000000ff0c00720c */ /* 0x000fe20003f05270 */
[----:B------:R-:W-:Y:S02]  /*4190*/  VIADD R2, R2, 0x4 ;  /* 0x0000000402027836 */ /* 0x000fe40000000000 */
[----:B------:R-:W-:-:S10]  /*41a0*/  IMAD.X R14, R14, 0x1, R9, P1 ;  /* 0x000000010e0e7824 */ /* 0x000fd400008e0609 */
[----:B------:R-:W-:Y:S05]  /*41b0*/  @P0 BRA `(.L_x_79) ;  /* 0xffffffec00fc0947 */ /* 0x000fea000383ffff */
[----:B------:R-:W-:Y:S05]  /*41c0*/  BSYNC.RECONVERGENT B0 ;  /* 0x0000000000007941 */ /* 0x000fea0003800200 */
.L_x_54:
[----:B------:R-:W-:Y:S05]  /*41d0*/  EXIT ;  /* 0x000000000000794d */ /* 0x000fea0003800000 */
        .weak           $__internal_0_$__cuda_sm20_rcp_rn_f32_slowpath
        .type           $__internal_0_$__cuda_sm20_rcp_rn_f32_slowpath,@function
        .size           $__internal_0_$__cuda_sm20_rcp_rn_f32_slowpath,(.L_x_151 - $__internal_0_$__cuda_sm20_rcp_rn_f32_slowpath)
$__internal_0_$__cuda_sm20_rcp_rn_f32_slowpath:
[----:B------:R-:W-:-:S05]  /*41e0*/  IMAD.SHL.U32 R5, R2, 0x2, RZ ;  /* 0x0000000202057824 */ /* 0x000fca00078e00ff */
[----:B------:R-:W-:-:S04]  /*41f0*/  SHF.R.U32.HI R10, RZ, 0x18, R5 ;  /* 0x00000018ff0a7819 */ /* 0x000fc80000011605 */
[----:B------:R-:W-:-:S13]  /*4200*/  ISETP.NE.U32.AND P0, PT, R10, RZ, PT ;  /* 0x000000ff0a00720c */ /* 0x000fda0003f05070 */
[----:B------:R-:W-:Y:S05]  /*4210*/  @P0 BRA `(.L_x_80) ;  /* 0x0000000000340947 */ /* 0x000fea0003800000 */
[----:B------:R-:W-:-:S04]  /*4220*/  SHF.L.U32 R5, R2, 0x1, RZ ;  /* 0x0000000102057819 */ /* 0x000fc800000006ff */
[----:B------:R-:W-:-:S13]  /*4230*/  ISETP.NE.AND P0, PT, R5, RZ, PT ;  /* 0x000000ff0500720c */ /* 0x000fda0003f05270 */
[----:B------:R-:W0:Y:S02]  /*4240*/  @!P0 MUFU.RCP R5, R2 ;  /* 0x0000000200058308 */ /* 0x000e240000001000 */
[----:B0-----:R-:W-:Y:S01]  /*4250*/  @!P0 R2UR UR4, R5 ;  /* 0x00000000050482ca */ /* 0x001fe200000e0000 */
[----:B------:R-:W-:-:S14]  /*4260*/  @!P0 BRA `(.L_x_81) ;  /* 0x0000000000b08947 */ /* 0x000fdc0003800000 */
[----:B------:R-:W-:-:S04]  /*4270*/  FFMA R5, R2, 1.84467440737095516160e+19, RZ ;  /* 0x5f80000002057823 */ /* 0x000fc800000000ff */
[----:B------:R-:W0:Y:S02]  /*4280*/  MUFU.RCP R2, R5 ;  /* 0x0000000500027308 */ /* 0x000e240000001000 */
[----:B0-----:R-:W-:-:S04]  /*4290*/  FFMA R6, R5, R2, -1 ;  /* 0xbf80000005067423 */ /* 0x001fc80000000002 */
[----:B------:R-:W-:-:S04]  /*42a0*/  FADD.FTZ R9, -R6, -RZ ;  /* 0x800000ff06097221 */ /* 0x000fc80000010100 */
[----:B------:R-:W-:-:S04]  /*42b0*/  FFMA R2, R2, R9, R2 ;  /* 0x0000000902027223 */ /* 0x000fc80000000002 */
[----:B------:R-:W-:-:S05]  /*42c0*/  FFMA R2, R2, 1.84467440737095516160e+19, RZ ;  /* 0x5f80000002027823 */ /* 0x000fca00000000ff */
[----:B------:R-:W-:Y:S01]  /*42d0*/  R2UR UR4, R2 ;  /* 0x00000000020472ca */ /* 0x000fe200000e0000 */
[----:B------:R-:W-:-:S14]  /*42e0*/  BRA `(.L_x_81) ;  /* 0x0000000000907947 */ /* 0x000fdc0003800000 */
.L_x_80:
[----:B------:R-:W-:-:S05]  /*42f0*/  VIADD R12, R10, 0xffffff03 ;  /* 0xffffff030a0c7836 */ /* 0x000fca0000000000 */
[----:B------:R-:W-:-:S13]  /*4300*/  ISETP.GT.U32.AND P0, PT, R12, 0x1, PT ;  /* 0x000000010c00780c */ /* 0x000fda0003f04070 */
[----:B------:R-:W-:Y:S05]  /*4310*/  @P0 BRA `(.L_x_82) ;  /* 0x00000000007c0947 */ /* 0x000fea0003800000 */
[----:B------:R-:W-:Y:S01]  /*4320*/  LOP3.LUT R5, R2, 0x7fffff, RZ, 0xc0, !PT ;  /* 0x007fffff02057812 */ /* 0x000fe200078ec0ff */
[----:B------:R-:W-:-:S03]  /*4330*/  IMAD.MOV.U32 R11, RZ, RZ, 0x3 ;  /* 0x00000003ff0b7424 */ /* 0x000fc600078e00ff */
[----:B------:R-:W-:Y:S02]  /*4340*/  LOP3.LUT R5, R5, 0x3f800000, RZ, 0xfc, !PT ;  /* 0x3f80000005057812 */ /* 0x000fe400078efcff */
[----:B------:R-:W-:Y:S02]  /*4350*/  SHF.L.U32 R11, R11, R12, RZ ;  /* 0x0000000c0b0b7219 */ /* 0x000fe400000006ff */
[----:B------:R-:W0:Y:S02]  /*4360*/  MUFU.RCP R6, R5 ;  /* 0x0000000500067308 */ /* 0x000e240000001000 */
[----:B0-----:R-:W-:-:S04]  /*4370*/  FFMA R8, R5, R6, -1 ;  /* 0xbf80000005087423 */ /* 0x001fc80000000006 */
[----:B------:R-:W-:-:S04]  /*4380*/  FADD.FTZ R9, -R8, -RZ ;  /* 0x800000ff08097221 */ /* 0x000fc80000010100 */
[CCC-:B------:R-:W-:Y:S01]  /*4390*/  FFMA.RM R8, R6.reuse, R9.reuse, R6.reuse ;  /* 0x0000000906087223 */ /* 0x1c0fe20000004006 */
[----:B------:R-:W-:-:S04]  /*43a0*/  FFMA.RP R9, R6, R9, R6 ;  /* 0x0000000906097223 */ /* 0x000fc80000008006 */
[C---:B------:R-:W-:Y:S02]  /*43b0*/  LOP3.LUT R6, R8.reuse, 0x7fffff, RZ, 0xc0, !PT ;  /* 0x007fffff08067812 */ /* 0x040fe400078ec0ff */
[----:B------:R-:W-:Y:S02]  /*43c0*/  FSETP.NEU.FTZ.AND P0, PT, R8, R9, PT ;  /* 0x000000090800720b */ /* 0x000fe40003f1d000 */
[----:B------:R-:W-:Y:S02]  /*43d0*/  LOP3.LUT R6, R6, 0x800000, RZ, 0xfc, !PT ;  /* 0x0080000006067812 */ /* 0x000fe400078efcff */
[----:B------:R-:W-:Y:S02]  /*43e0*/  SEL R8, RZ, 0xffffffff, !P0 ;  /* 0xffffffffff087807 */ /* 0x000fe40004000000 */
[----:B------:R-:W-:-:S03]  /*43f0*/  LOP3.LUT R11, R11, R6, RZ, 0xc0, !PT ;  /* 0x000000060b0b7212 */ /* 0x000fc600078ec0ff */
[----:B------:R-:W-:Y:S01]  /*4400*/  IMAD.MOV R5, RZ, RZ, -R8 ;  /* 0x000000ffff057224 */ /* 0x000fe200078e0a08 */
[----:B------:R-:W-:-:S04]  /*4410*/  SHF.R.U32.HI R11, RZ, R12, R11 ;  /* 0x0000000cff0b7219 */ /* 0x000fc8000001160b */
[----:B------:R-:W-:Y:S02]  /*4420*/  LOP3.LUT P1, RZ, R5, R12, R6, 0xf8, !PT ;  /* 0x0000000c05ff7212 */ /* 0x000fe4000782f806 */
[C---:B------:R-:W-:Y:S02]  /*4430*/  LOP3.LUT P0, RZ, R11.reuse, 0x1, RZ, 0xc0, !PT ;  /* 0x000000010bff7812 */ /* 0x040fe4000780c0ff */
[----:B------:R-:W-:-:S04]  /*4440*/  LOP3.LUT P2, RZ, R11, 0x2, RZ, 0xc0, !PT ;  /* 0x000000020bff7812 */ /* 0x000fc8000784c0ff */
[----:B------:R-:W-:Y:S02]  /*4450*/  PLOP3.LUT P0, PT, P0, P1, P2, 0xe0, 0x0 ;  /* 0x000000000000781c */ /* 0x000fe40000703c20 */
[----:B------:R-:W-:Y:S02]  /*4460*/  LOP3.LUT P1, RZ, R2, 0x7fffff, RZ, 0xc0, !PT ;  /* 0x007fffff02ff7812 */ /* 0x000fe4000782c0ff */
[----:B------:R-:W-:-:S05]  /*4470*/  SEL R5, RZ, 0x1, !P0 ;  /* 0x00000001ff057807 */ /* 0x000fca0004000000 */
[----:B------:R-:W-:-:S05]  /*4480*/  IMAD.MOV R5, RZ, RZ, -R5 ;  /* 0x000000ffff057224 */ /* 0x000fca00078e0a05 */
[----:B------:R-:W-:Y:S02]  /*4490*/  ISETP.GE.AND P0, PT, R5, RZ, PT ;  /* 0x000000ff0500720c */ /* 0x000fe40003f06270 */
[----:B------:R-:W-:-:S04]  /*44a0*/  IADD3 R5, PT, PT, R10, -0xfc, RZ ;  /* 0xffffff040a057810 */ /* 0x000fc80007ffe0ff */
[----:B------:R-:W-:-:S07]  /*44b0*/  SHF.R.U32.HI R5, RZ, R5, R6 ;  /* 0x00000005ff057219 */ /* 0x000fce0000011606 */
[----:B------:R-:W-:-:S04]  /*44c0*/  @!P0 VIADD R5, R5, 0x1 ;  /* 0x0000000105058836 */ /* 0x000fc80000000000 */
[----:B------:R-:W-:-:S05]  /*44d0*/  @!P1 IMAD.SHL.U32 R5, R5, 0x2, RZ ;  /* 0x0000000205059824 */ /* 0x000fca00078e00ff */
[----:B------:R-:W-:-:S04]  /*44e0*/  LOP3.LUT R2, R5, 0x80000000, R2, 0xf8, !PT ;  /* 0x8000000005027812 */ /* 0x000fc800078ef802 */
[----:B------:R-:W-:Y:S01]  /*44f0*/  R2UR UR4, R2 ;  /* 0x00000000020472ca */ /* 0x000fe200000e0000 */
[----:B------:R-:W-:-:S14]  /*4500*/  BRA `(.L_x_81) ;  /* 0x0000000000087947 */ /* 0x000fdc0003800000 */
.L_x_82:
[----:B------:R-:W0:Y:S02]  /*4510*/  MUFU.RCP R2, R2 ;  /* 0x0000000200027308 */ /* 0x000e240000001000 */
[----:B0-----:R-:W-:-:S15]  /*4520*/  R2UR UR4, R2 ;  /* 0x00000000020472ca */ /* 0x001fde00000e0000 */
.L_x_81:
[----:B------:R-:W-:-:S04]  /*4530*/  IMAD.MOV.U32 R5, RZ, RZ, 0x0 ;  /* 0x00000000ff057424 */ /* 0x000fc800078e00ff */
[----:B------:R-:W-:Y:S05]  /*4540*/  RET.REL.NODEC R4 `(alligator_many_series_one_param_f32) ;  /* 0xffffffb804ac7950 */ /* 0x000fea0003c3ffff */
.L_x_83:
[----:B------:R-:W-:-:S00]  /*4550*/  BRA `(.L_x_83) ;  /* 0xfffffffc00fc7947 */ /* 0x000fc0000383ffff */
[----:B------:R-:W-:-:S00]  /*4560*/  NOP ;  /* 0x0000000000007918 */ /* 0x000fc00000000000 */
        /* <DEDUP_REMOVED lines=9> */
.L_x_151:


//--------------------- .text.alligator_batch_f32 --------------------------
	.section	.text.alligator_batch_f32,"ax",@progbits
	.align	128
        .global         alligator_batch_f32
        .type           alligator_batch_f32,@function
        .size           alligator_batch_f32,(.L_x_152 - alligator_batch_f32)
        .other          alligator_batch_f32,@"STO_CUDA_ENTRY STV_DEFAULT"
alligator_batch_f32:
.text.alligator_batch_f32:
        /* <DEDUP_REMOVED lines=10> */
[----:B------:R-:W2:Y:S06]  /*00a0*/  LDCU UR4, c[0x0][0x3bc] ;  /* 0x00007780ff0477ac */ /* 0x000eac0008000800 */
[----:B------:R-:W3:Y:S08]  /*00b0*/  LDC.64 R4, c[0x0][0x398] ;  /* 0x0000e600ff047b82 */ /* 0x000ef00000000a00 */
[----:B------:R-:W4:Y:S01]  /*00c0*/  LDC.64 R6, c[0x0][0x3a8] ;  /* 0x0000ea00ff067b82 */ /* 0x000f220000000a00 */
[----:B0-----:R-:W-:-:S07]  /*00d0*/  IMAD.WIDE R2, R13, 0x4, R2 ;  /* 0x000000040d027825 */ /* 0x001fce00078e0202 */
[----:B------:R-:W0:Y:S01]  /*00e0*/  LDC.64 R8, c[0x0][0x390] ;  /* 0x0000e400ff087b82 */ /* 0x000e220000000a00 */
[----:B-1----:R2:W5:Y:S01]  /*00f0*/  LDG.E.CONSTANT R15, desc[UR6][R2.64] ;  /* 0x00000006020f7981 */ /* 0x002562000c1e9900 */
[----:B---3--:R-:W-:-:S06]  /*0100*/  IMAD.WIDE R4, R13, 0x4, R4 ;  /* 0x000000040d047825 */ /* 0x008fcc00078e0204 */
[----:B------:R-:W1:Y:S01]  /*0110*/  LDC.64 R10, c[0x0][0x3a0] ;  /* 0x0000e800ff0a7b82 */ /* 0x000e620000000a00 */
[----:B------:R-:W5:Y:S01]  /*0120*/  LDG.E.CONSTANT R18, desc[UR6][R4.64] ;  /* 0x0000000604127981 */ /* 0x000f62000c1e9900 */
[----:B----4-:R-:W-:-:S06]  /*0130*/  IMAD.WIDE R6, R13, 0x4, R6 ;  /* 0x000000040d067825 */ /* 0x010fcc00078e0206 */
[----:B------:R-:W3:Y:S01]  /*0140*/  LDC.64 R16, c[0x0][0x3b0] ;  /* 0x0000ec00ff107b82 */ /* 0x000ee20000000a00 */
[----:B------:R-:W5:Y:S01]  /*0150*/  LDG.E.CONSTANT R19, desc[UR6][R6.64] ;  /* 0x0000000606137981 */ /* 0x000f62000c1e9900 */
[C---:B--2---:R-:W-:Y:S02]  /*0160*/  IMAD R3, R13.reuse, UR4, RZ ;  /* 0x000000040d037c24 */ /* 0x044fe4000f8e02ff */
[----:B0-----:R-:W-:-:S04]  /*0170*/  IMAD.WIDE R8, R13, 0x4, R8 ;  /* 0x000000040d087825 */ /* 0x001fc800078e0208 */
[----:B-1----:R-:W-:-:S04]  /*0180*/  IMAD.WIDE R10, R13, 0x4, R10 ;  /* 0x000000040d0a7825 */ /* 0x002fc800078e020a */
[----:B---3--:R-:W-:Y:S01]  /*0190*/  IMAD.WIDE R16, R13, 0x4, R16 ;  /* 0x000000040d107825 */ /* 0x008fe200078e0210 */
[----:B-----5:R-:W-:-:S04]  /*01a0*/  VIMNMX3 R0, R15, R18, R19, PT ;  /* 0x000000120f00720f */ /* 0x020fc80003800113 */
[----:B------:R-:W-:-:S13]  /*01b0*/  ISETP.GE.AND P0, PT, R0, 0x1, PT ;  /* 0x000000010000780c */ /* 0x000fda0003f06270 */
[----:B------:R-:W-:Y:S05]  /*01c0*/  @!P0 EXIT ;  /* 0x000000000000894d */ /* 0x000fea0003800000 */
[----:B------:R0:W5:Y:S04]  /*01d0*/  LDG.E.CONSTANT R21, desc[UR6][R8.64] ;  /* 0x0000000608157981 */ /* 0x000168000c1e9900 */
[----:B------:R0:W5:Y:S04]  /*01e0*/  LDG.E.CONSTANT R4, desc[UR6][R10.64] ;  /* 0x000000060a047981 */ /* 0x000168000c1e9900 */
[----:B------:R0:W5:Y:S01]  /*01f0*/  LDG.E.CONSTANT R6, desc[UR6][R16.64] ;  /* 0x0000000610067981 */ /* 0x000162000c1e9900 */
[----:B------:R-:W-:Y:S01]  /*0200*/  I2FP.F32.U32 R2, R15 ;  /* 0x0000000f00027245 */ /* 0x000fe20000201000 */
[----:B------:R-:W-:Y:S04]  /*0210*/  BSSY.RECONVERGENT B0, `(.L_x_84) ;  /* 0x000000d000007945 */ /* 0x000fe80003800200 */
[----:B------:R-:W-:-:S05]  /*0220*/  VIADD R0, R2, 0x1800000 ;  /* 0x0180000002007836 */ /* 0x000fca0000000000 */
[----:B------:R-:W-:-:S04]  /*0230*/  LOP3.LUT R0, R0, 0x7f800000, RZ, 0xc0, !PT ;  /* 0x7f80000000007812 */ /* 0x000fc800078ec0ff */
[----:B------:R-:W-:-:S13]  /*0240*/  ISETP.GT.U32.AND P0, PT, R0, 0x1ffffff, PT ;  /* 0x01ffffff0000780c */ /* 0x000fda0003f04070 */
[----:B0-----:R-:W-:Y:S05]  /*0250*/  @P0 BRA `(.L_x_85) ;  /* 0x0000000000100947 */ /* 0x001fea0003800000 */
[----:B------:R-:W-:-:S07]  /*0260*/  MOV R13, 0x280 ;  /* 0x00000280000d7802 */ /* 0x000fce0000000f00 */
[----:B-----5:R-:W-:Y:S05]  /*0270*/  CALL.REL.NOINC `($__internal_1_$__cuda_sm20_rcp_rn_f32_slowpath) ;  /* 0x0000003000b87944 */ /* 0x020fea0003c00000 */
[----:B------:R-:W-:Y:S01]  /*0280*/  IMAD.MOV.U32 R5, RZ, RZ, R9 ;  /* 0x000000ffff057224 */ /* 0x000fe200078e0009 */
[----:B------:R-:W-:Y:S06]  /*0290*/  BRA `(.L_x_86) ;  /* 0x0000000000107947 */ /* 0x000fec0003800000 */
.L_x_85:
[----:B------:R-:W0:Y:S02]  /*02a0*/  MUFU.RCP R5, R2 ;  /* 0x0000000200057308 */ /* 0x000e240000001000 */
[----:B0-----:R-:W-:-:S04]  /*02b0*/  FFMA R0, R2, R5, -1 ;  /* 0xbf80000002007423 */ /* 0x001fc80000000005 */
[----:B------:R-:W-:-:S04]  /*02c0*/  FADD.FTZ R0, -R0, -RZ ;  /* 0x800000ff00007221 */ /* 0x000fc80000010100 */
[----:B------:R-:W-:-:S07]  /*02d0*/  FFMA R5, R5, R0, R5 ;  /* 0x0000000005057223 */ /* 0x000fce0000000005 */
.L_x_86:
[----:B------:R-:W-:Y:S05]  /*02e0*/  BSYNC.RECONVERGENT B0 ;  /* 0x0000000000007941 */ /* 0x000fea0003800200 */
.L_x_84:
[----:B------:R-:W-:Y:S01]  /*02f0*/  I2FP.F32.U32 R2, R18 ;  /* 0x0000001200027245 */ /* 0x000fe20000201000 */
[----:B------:R-:W-:Y:S01]  /*0300*/  BSSY.RECONVERGENT B0, `(.L_x_87) ;  /* 0x000000e000007945 */ /* 0x000fe20003800200 */
[----:B------:R-:W-:-:S03]  /*0310*/  FADD R29, -R5, 1 ;  /* 0x3f800000051d7421 */ /* 0x000fc60000000100 */
[----:B------:R-:W-:-:S05]  /*0320*/  VIADD R0, R2, 0x1800000 ;  /* 0x0180000002007836 */ /* 0x000fca0000000000 */
[----:B------:R-:W-:-:S04]  /*0330*/  LOP3.LUT R0, R0, 0x7f800000, RZ, 0xc0, !PT ;  /* 0x7f80000000007812 */ /* 0x000fc800078ec0ff */
[----:B------:R-:W-:-:S13]  /*0340*/  ISETP.GT.U32.AND P0, PT, R0, 0x1ffffff, PT ;  /* 0x01ffffff0000780c */ /* 0x000fda0003f04070 */
[----:B------:R-:W-:Y:S05]  /*0350*/  @P0 BRA `(.L_x_88) ;  /* 0x0000000000100947 */ /* 0x000fea0003800000 */
[----:B------:R-:W-:-:S07]  /*0360*/  MOV R13, 0x380 ;  /* 0x00000380000d7802 */ /* 0x000fce0000000f00 */
[----:B-----5:R-:W-:Y:S05]  /*0370*/  CALL.REL.NOINC `($__internal_1_$__cuda_sm20_rcp_rn_f32_slowpath) ;  /* 0x0000003000787944 */ /* 0x020fea0003c00000 */
[----:B------:R-:W-:Y:S01]  /*0380*/  MOV R7, R9 ;  /* 0x0000000900077202 */ /* 0x000fe20000000f00 */
[----:B------:R-:W-:Y:S06]  /*0390*/  BRA `(.L_x_89) ;  /* 0x0000000000107947 */ /* 0x000fec0003800000 */
.L_x_88:
[----:B------:R-:W0:Y:S02]  /*03a0*/  MUFU.RCP R7, R2 ;  /* 0x0000000200077308 */ /* 0x000e240000001000 */
[----:B0-----:R-:W-:-:S04]  /*03b0*/  FFMA R0, R2, R7, -1 ;  /* 0xbf80000002007423 */ /* 0x001fc80000000007 */
[----:B------:R-:W-:-:S04]  /*03c0*/  FADD.FTZ R0, -R0, -RZ ;  /* 0x800000ff00007221 */ /* 0x000fc80000010100 */
[----:B------:R-:W-:-:S07]  /*03d0*/  FFMA R7, R7, R0, R7 ;  /* 0x0000000007077223 */ /* 0x000fce0000000007 */
.L_x_89:
[----:B------:R-:W-:Y:S05]  /*03e0*/  BSYNC.RECONVERGENT B0 ;  /* 0x0000000000007941 */ /* 0x000fea0003800200 */
.L_x_87:
        /* <DEDUP_REMOVED lines=9> */
[----:B------:R-:W-:Y:S05]  /*0480*/  BRA `(.L_x_92) ;  /* 0x0000000000107947 */ /* 0x000fea0003800000 */
.L_x_91:
[----:B------:R-:W0:Y:S02]  /*0490*/  MUFU.RCP R9, R2 ;  /* 0x0000000200097308 */ /* 0x000e240000001000 */
[----:B0-----:R-:W-:-:S04]  /*04a0*/  FFMA R0, R2, R9, -1 ;  /* 0xbf80000002007423 */ /* 0x001fc80000000009 */
[----:B------:R-:W-:-:S04]  /*04b0*/  FADD.FTZ R0, -R0, -RZ ;  /* 0x800000ff00007221 */ /* 0x000fc80000010100 */
[----:B------:R-:W-:-:S07]  /*04c0*/  FFMA R9, R9, R0, R9 ;  /* 0x0000000009097223 */ /* 0x000fce0000000009 */
.L_x_92:
[----:B------:R-:W-:Y:S05]  /*04d0*/  BSYNC.RECONVERGENT B0 ;  /* 0x0000000000007941 */ /* 0x000fea0003800200 */
.L_x_90:
[----:B------:R-:W0:Y:S01]  /*04e0*/  LDCU.64 UR8, c[0x0][0x3b8] ;  /* 0x00007700ff0877ac */ /* 0x000e220008000a00 */
[----:B------:R-:W-:Y:S01]  /*04f0*/  BSSY.RECONVERGENT B0, `(.L_x_93) ;  /* 0x000004b000007945 */ /* 0x000fe20003800200 */
[----:B------:R-:W-:Y:S01]  /*0500*/  FADD R27, -R9, 1 ;  /* 0x3f800000091b7421 */ /* 0x000fe20000000100 */
[----:B0-----:R-:W-:-:S04]  /*0510*/  IMAD.U32 R22, RZ, RZ, UR8 ;  /* 0x00000008ff167e24 */ /* 0x001fc8000f8e00ff */
[----:B------:R-:W-:-:S04]  /*0520*/  VIADD R2, R22, 0xffffffff ;  /* 0xffffffff16027836 */ /* 0x000fc80000000000 */
[--C-:B------:R-:W-:Y:S01]  /*0530*/  IMAD.IADD R11, R18, 0x1, R2.reuse ;  /* 0x00000001120b7824 */ /* 0x100fe200078e0202 */
[----:B------:R-:W-:Y:S01]  /*0540*/  IADD3 R10, PT, PT, R15, R2, RZ ;  /* 0x000000020f0a7210 */ /* 0x000fe20007ffe0ff */
[----:B------:R-:W-:-:S03]  /*0550*/  IMAD.IADD R13, R19, 0x1, R2 ;  /* 0x00000001130d7824 */ /* 0x000fc600078e0202 */
[----:B-----5:R-:W-:Y:S01]  /*0560*/  IADD3 R14, PT, PT, R4, R11, RZ ;  /* 0x0000000b040e7210 */ /* 0x020fe20007ffe0ff */
[----:B------:R-:W-:Y:S02]  /*0570*/  IMAD.IADD R0, R21, 0x1, R10 ;  /* 0x0000000115007824 */ /* 0x000fe400078e020a */
[----:B------:R-:W-:Y:S01]  /*0580*/  IMAD.IADD R20, R6, 0x1, R13 ;  /* 0x0000000106147824 */ /* 0x000fe200078e020d */
[----:B------:R-:W-:Y:S02]  /*0590*/  VIMNMX R23, PT, PT, R14, UR9, PT ;  /* 0x000000090e177c48 */ /* 0x000fe4000bfe0100 */
[----:B------:R-:W-:-:S04]  /*05a0*/  VIMNMX R26, PT, PT, R0, UR9, PT ;  /* 0x00000009001a7c48 */ /* 0x000fc8000bfe0100 */
[----:B------:R-:W-:-:S13]  /*05b0*/  ISETP.GE.AND P0, PT, R26, 0x1, PT ;  /* 0x000000011a00780c */ /* 0x000fda0003f06270 */
[----:B------:R-:W-:Y:S05]  /*05c0*/  @!P0 BRA `(.L_x_94) ;  /* 0x0000000000f48947 */ /* 0x000fea0003800000 */
[C---:B------:R-:W-:Y:S01]  /*05d0*/  ISETP.GE.U32.AND P0, PT, R26.reuse, 0x8, PT ;  /* 0x000000081a00780c */ /* 0x040fe20003f06070 */
[----:B------:R-:W-:Y:S01]  /*05e0*/  BSSY.RECONVERGENT B1, `(.L_x_95) ;  /* 0x000001b000017945 */ /* 0x000fe20003800200 */
[----:B------:R-:W-:Y:S01]  /*05f0*/  LOP3.LUT R30, R26, 0x7, RZ, 0xc0, !PT ;  /* 0x000000071a1e7812 */ /* 0x000fe200078ec0ff */
[----:B------:R-:W-:-:S03]  /*0600*/  IMAD.MOV.U32 R2, RZ, RZ, RZ ;  /* 0x000000ffff027224 */ /* 0x000fc600078e00ff */
[----:B------:R-:W-:-:S07]  /*0610*/  ISETP.NE.AND P1, PT, R30, RZ, PT ;  /* 0x000000ff1e00720c */ /* 0x000fce0003f25270 */
[----:B------:R-:W-:Y:S06]  /*0620*/  @!P0 BRA `(.L_x_96) ;  /* 0x0000000000588947 */ /* 0x000fec0003800000 */
[----:B------:R-:W0:Y:S01]  /*0630*/  LDCU.64 UR4, c[0x0][0x3c8] ;  /* 0x00007900ff0477ac */ /* 0x000e220008000a00 */
[----:B------:R-:W-:Y:S01]  /*0640*/  LOP3.LUT R2, R26, 0x7ffffff8, RZ, 0xc0, !PT ;  /* 0x7ffffff81a027812 */ /* 0x000fe200078ec0ff */
[----:B------:R-:W-:Y:S01]  /*0650*/  IMAD.MOV.U32 R31, RZ, RZ, R3 ;  /* 0x000000ffff1f7224 */ /* 0x000fe200078e0003 */
[----:B------:R-:W-:-:S03]  /*0660*/  MOV R33, 0x7fffffff ;  /* 0x7fffffff00217802 */ /* 0x000fc60000000f00 */
[----:B------:R-:W-:Y:S01]  /*0670*/  IMAD.MOV R28, RZ, RZ, -R2 ;  /* 0x000000ffff1c7224 */ /* 0x000fe200078e0a02 */
[----:B0-----:R-:W-:-:S04]  /*0680*/  UIADD3 UR4, UP0, UPT, UR4, 0x10, URZ ;  /* 0x0000001004047890 */ /* 0x001fc8000ff1e0ff */
[----:B------:R-:W-:Y:S02]  /*0690*/  UIADD3.X UR5, UPT, UPT, URZ, UR5, URZ, UP0, !UPT ;  /* 0x00000005ff057290 */ /* 0x000fe400087fe4ff */
[----:B------:R-:W-:-:S04]  /*06a0*/  IMAD.U32 R16, RZ, RZ, UR4 ;  /* 0x00000004ff107e24 */ /* 0x000fc8000f8e00ff */
[----:B------:R-:W-:-:S07]  /*06b0*/  IMAD.U32 R17, RZ, RZ, UR5 ;  /* 0x00000005ff117e24 */ /* 0x000fce000f8e00ff */
.L_x_97:
[----:B0-----:R-:W-:Y:S01]  /*06c0*/  IMAD.WIDE R24, R31, 0x4, R16 ;  /* 0x000000041f187825 */ /* 0x001fe200078e0210 */
[----:B------:R-:W-:-:S03]  /*06d0*/  IADD3 R28, PT, PT, R28, 0x8, RZ ;  /* 0x000000081c1c7810 */ /* 0x000fc60007ffe0ff */
[----:B------:R-:W-:Y:S01]  /*06e0*/  VIADD R31, R31, 0x8 ;  /* 0x000000081f1f7836 */ /* 0x000fe20000000000 */
[----:B------:R0:W-:Y:S01]  /*06f0*/  STG.E desc[UR6][R24.64+-0x10], R33 ;  /* 0xfffff02118007986 */ /* 0x0001e2000c101906 */
[----:B------:R-:W-:-:S03]  /*0700*/  ISETP.NE.AND P0, PT, R28, RZ, PT ;  /* 0x000000ff1c00720c */ /* 0x000fc60003f05270 */
[----:B------:R0:W-:Y:S04]  /*0710*/  STG.E desc[UR6][R24.64+-0xc], R33 ;  /* 0xfffff42118007986 */ /* 0x0001e8000c101906 */
[----:B------:R0:W-:Y:S04]  /*0720*/  STG.E desc[UR6][R24.64+-0x8], R33 ;  /* 0xfffff82118007986 */ /* 0x0001e8000c101906 */
[----:B------:R0:W-:Y:S04]  /*0730*/  STG.E desc[UR6][R24.64+-0x4], R33 ;  /* 0xfffffc2118007986 */ /* 0x0001e8000c101906 */
[----:B------:R0:W-:Y:S04]  /*0740*/  STG.E desc[UR6][R24.64], R33 ;  /* 0x0000002118007986 */ /* 0x0001e8000c101906 */
[----:B------:R0:W-:Y:S04]  /*0750*/  STG.E desc[UR6][R24.64+0x4], R33 ;  /* 0x0000042118007986 */ /* 0x0001e8000c101906 */
[----:B------:R0:W-:Y:S04]  /*0760*/  STG.E desc[UR6][R24.64+0x8], R33 ;  /* 0x0000082118007986 */ /* 0x0001e8000c101906 */
[----:B------:R0:W-:Y:S01]  /*0770*/  STG.E desc[UR6][R24.64+0xc], R33 ;  /* 0x00000c2118007986 */ /* 0x0001e2000c101906 */
[----:B------:R-:W-:Y:S05]  /*0780*/  @P0 BRA `(.L_x_97) ;  /* 0xfffffffc00cc0947 */ /* 0x000fea000383ffff */
.L_x_96:
[----:B------:R-:W-:Y:S05]  /*0790*/  BSYNC.RECONVERGENT B1 ;  /* 0x0000000000017941 */ /* 0x000fea0003800200 */
.L_x_95:
[----:B------:R-:W-:Y:S05]  /*07a0*/  @!P1 BRA `(.L_x_94) ;  /* 0x00000000007c9947 */ /* 0x000fea0003800000 */
[----:B------:R-:W-:Y:S01]  /*07b0*/  ISETP.GE.U32.AND P0, PT, R30, 0x4, PT ;  /* 0x000000041e00780c */ /* 0x000fe20003f06070 */
[----:B------:R-:W-:Y:S01]  /*07c0*/  BSSY.RECONVERGENT B1, `(.L_x_98) ;  /* 0x000000d000017945 */ /* 0x000fe20003800200 */
[----:B0-----:R-:W-:-:S04]  /*07d0*/  LOP3.LUT R24, R26, 0x3, RZ, 0xc0, !PT ;  /* 0x000000031a187812 */ /* 0x001fc800078ec0ff */
[----:B------:R-:W-:-:S07]  /*07e0*/  ISETP.NE.AND P1, PT, R24, RZ, PT ;  /* 0x000000ff1800720c */ /* 0x000fce0003f25270 */
[----:B------:R-:W-:Y:S06]  /*07f0*/  @!P0 BRA `(.L_x_99) ;  /* 0x0000000000248947 */ /* 0x000fec0003800000 */
[----:B------:R-:W0:Y:S01]  /*0800*/  LDC.64 R16, c[0x0][0x3c8] ;  /* 0x0000f200ff107b82 */ /* 0x000e220000000a00 */
[----:B------:R-:W-:Y:S01]  /*0810*/  IMAD.IADD R25, R3, 0x1, R2 ;  /* 0x0000000103197824 */ /* 0x000fe200078e0202 */
[----:B------:R-:W-:Y:S01]  /*0820*/  IADD3 R2, PT, PT, R2, 0x4, RZ ;  /* 0x0000000402027810 */ /* 0x000fe20007ffe0ff */
[----:B------:R-:W-:Y:S02]  /*0830*/  IMAD.MOV.U32 R31, RZ, RZ, 0x7fffffff ;  /* 0x7fffffffff1f7424 */ /* 0x000fe400078e00ff */
[----:B0-----:R-:W-:-:S05]  /*0840*/  IMAD.WIDE R16, R25, 0x4, R16 ;  /* 0x0000000419107825 */ /* 0x001fca00078e0210 */
[----:B------:R0:W-:Y:S04]  /*0850*/  STG.E desc[UR6][R16.64], R31 ;  /* 0x0000001f10007986 */ /* 0x0001e8000c101906 */
[----:B------:R0:W-:Y:S04]  /*0860*/  STG.E desc[UR6][R16.64+0x4], R31 ;  /* 0x0000041f10007986 */ /* 0x0001e8000c101906 */
[----:B------:R0:W-:Y:S04]  /*0870*/  STG.E desc[UR6][R16.64+0x8], R31 ;  /* 0x0000081f10007986 */ /* 0x0001e8000c101906 */
[----:B------:R0:W-:Y:S02]  /*0880*/  STG.E desc[UR6][R16.64+0xc], R31 ;  /* 0x00000c1f10007986 */ /* 0x0001e4000c101906 */
.L_x_99:
[----:B------:R-:W-:Y:S05]  /*0890*/  BSYNC.RECONVERGENT B1 ;  /* 0x0000000000017941 */ /* 0x000fea0003800200 */
.L_x_98:
[----:B------:R-:W-:Y:S05]  /*08a0*/  @!P1 BRA `(.L_x_94) ;  /* 0x00000000003c9947 */ /* 0x000fea0003800000 */
[----:B------:R-:W-:Y:S02]  /*08b0*/  LOP3.LUT R26, R26, 0x1, RZ, 0xc0, !PT ;  /* 0x000000011a1a7812 */ /* 0x000fe400078ec0ff */
[----:B------:R-:W-:Y:S02]  /*08c0*/  ISETP.NE.AND P0, PT, R24, 0x1, PT ;  /* 0x000000011800780c */ /* 0x000fe40003f05270 */
[----:B------:R-:W-:-:S11]  /*08d0*/  ISETP.NE.U32.AND P1, PT, R26, 0x1, PT ;  /* 0x000000011a00780c */ /* 0x000fd60003f25070 */
[----:B------:R-:W1:Y:S01]  /*08e0*/  @P0 LDC.64 R24, c[0x0][0x3c8] ;  /* 0x0000f200ff180b82 */ /* 0x000e620000000a00 */
[----:B------:R-:W-:Y:S02]  /*08f0*/  @P0 IMAD.IADD R33, R3, 0x1, R2 ;  /* 0x0000000103210824 */ /* 0x000fe400078e0202 */
[----:B------:R-:W-:-:S04]  /*0900*/  @P0 VIADD R2, R2, 0x2 ;  /* 0x0000000202020836 */ /* 0x000fc80000000000 */
[----:B0-----:R-:W-:Y:S01]  /*0910*/  @!P1 IMAD.IADD R31, R3, 0x1, R2 ;  /* 0x00000001031f9824 */ /* 0x001fe200078e0202 */
[----:B------:R-:W0:Y:S01]  /*0920*/  @!P1 LDC.64 R16, c[0x0][0x3c8] ;  /* 0x0000f200ff109b82 */ /* 0x000e220000000a00 */
[----:B-1----:R-:W-:Y:S01]  /*0930*/  @P0 IMAD.WIDE R24, R33, 0x4, R24 ;  /* 0x0000000421180825 */ /* 0x002fe200078e0218 */
[----:B------:R-:W-:-:S05]  /*0940*/  @P0 MOV R33, 0x7fffffff ;  /* 0x7fffffff00210802 */ /* 0x000fca0000000f00 */
[----:B------:R1:W-:Y:S01]  /*0950*/  @P0 STG.E desc[UR6][R24.64], R33 ;  /* 0x0000002118000986 */ /* 0x0003e2000c101906 */
[----:B0-----:R-:W-:-:S03]  /*0960*/  @!P1 IMAD.WIDE R16, R31, 0x4, R16 ;  /* 0x000000041f109825 */ /* 0x001fc600078e0210 */
[----:B------:R1:W-:Y:S01]  /*0970*/  @P0 STG.E desc[UR6][R24.64+0x4], R33 ;  /* 0x0000042118000986 */ /* 0x0003e2000c101906 */
[----:B------:R-:W-:-:S05]  /*0980*/  @!P1 IMAD.MOV.U32 R31, RZ, RZ, 0x7fffffff ;  /* 0x7fffffffff1f9424 */ /* 0x000fca00078e00ff */
[----:B------:R1:W-:Y:S02]  /*0990*/  @!P1 STG.E desc[UR6][R16.64], R31 ;  /* 0x0000001f10009986 */ /* 0x0003e4000c101906 */
.L_x_94:
[----:B------:R-:W-:Y:S05]  /*09a0*/  BSYNC.RECONVERGENT B0 ;  /* 0x0000000000007941 */ /* 0x000fea0003800200 */
.L_x_93:
[----:B------:R-:W-:Y:S01]  /*09b0*/  ISETP.GE.AND P0, PT, R23, 0x1, PT ;  /* 0x000000011700780c */ /* 0x000fe20003f06270 */
[----:B------:R-:W-:Y:S01]  /*09c0*/  BSSY.RECONVERGENT B0, `(.L_x_100) ;  /* 0x0000041000007945 */ /* 0x000fe20003800200 */
[----:B01----:R-:W-:-:S04]  /*09d0*/  IADD3 R17, PT, PT, R19, -0x1, R22 ;  /* 0xffffffff13117810 */ /* 0x003fc80007ffe016 */
[----:B------:R-:W-:-:S07]  /*09e0*/  VIADDMNMX R2, R17, R6, UR9, PT ;  /* 0x0000000911027e46 */ /* 0x000fce000b800106 */
        /* <DEDUP_REMOVED lines=16> */
.L_x_104:
        /* <DEDUP_REMOVED lines=13> */
.L_x_103:
[----:B------:R-:W-:Y:S05]  /*0bc0*/  BSYNC.RECONVERGENT B1 ;  /* 0x0000000000017941 */ /* 0x000fea0003800200 */
.L_x_102:
        /* <DEDUP_REMOVED lines=15> */
.L_x_106:
[----:B------:R-:W-:Y:S05]  /*0cc0*/  BSYNC.RECONVERGENT B1 ;  /* 0x0000000000017941 */ /* 0x000fea0003800200 */
.L_x_105:
[----:B------:R-:W-:Y:S05]  /*0cd0*/  @!P1 BRA `(.L_x_101) ;  /* 0x00000000003c9947 */ /* 0x000fea0003800000 */
[----:B------:R-:W-:Y:S02]  /*0ce0*/  LOP3.LUT R23, R23, 0x1, RZ, 0xc0, !PT ;  /* 0x0000000117177812 */ /* 0x000fe400078ec0ff */
[----:B------:R-:W-:Y:S02]  /*0cf0*/  ISETP.NE.AND P0, PT, R24, 0x1, PT ;  /* 0x000000011800780c */ /* 0x000fe40003f05270 */
[----:B------:R-:W-:-:S11]  /*0d00*/  ISETP.NE.U32.AND P1, PT, R23, 0x1, PT ;  /* 0x000000011700780c */ /* 0x000fd60003f25070 */
[----:B------:R-:W1:Y:S01]  /*0d10*/  @P0 LDC.64 R24, c[0x0][0x3d0] ;  /* 0x0000f400ff180b82 */ /* 0x000e620000000a00 */
[----:B0-----:R-:W-:Y:S02]  /*0d20*/  @P0 IMAD.IADD R31, R3, 0x1, R26 ;  /* 0x00000001031f0824 */ /* 0x001fe400078e021a */
[----:B------:R-:W-:-:S04]  /*0d30*/  @P0 VIADD R26, R26, 0x2 ;  /* 0x000000021a1a0836 */ /* 0x000fc80000000000 */
[----:B------:R-:W-:Y:S01]  /*0d40*/  @!P1 IMAD.IADD R23, R3, 0x1, R26 ;  /* 0x0000000103179824 */ /* 0x000fe200078e021a */
        /* <DEDUP_REMOVED lines=8> */
.L_x_101:
[----:B------:R-:W-:Y:S05]  /*0dd0*/  BSYNC.RECONVERGENT B0 ;  /* 0x0000000000007941 */ /* 0x000fea0003800200 */
.L_x_100:
[----:B------:R-:W-:Y:S01]  /*0de0*/  ISETP.GE.AND P0, PT, R2, 0x1, PT ;  /* 0x000000010200780c */ /* 0x000fe20003f06270 */
[----:B------:R-:W-:-:S12]  /*0df0*/  BSSY.RECONVERGENT B0, `(.L_x_107) ;  /* 0x000003f000007945 */ /* 0x000fd80003800200 */
[----:B------:R-:W-:Y:S05]  /*0e00*/  @!P0 BRA `(.L_x_108) ;  /* 0x0000000000f48947 */ /* 0x000fea0003800000 */
[C---:B------:R-:W-:Y:S01]  /*0e10*/  ISETP.GE.U32.AND P0, PT, R2.reuse, 0x8, PT ;  /* 0x000000080200780c */ /* 0x040fe20003f06070 */
[----:B------:R-:W-:Y:S01]  /*0e20*/  BSSY.RECONVERGENT B1, `(.L_x_109) ;  /* 0x000001b000017945 */ /* 0x000fe20003800200 */
[----:B------:R-:W-:Y:S01]  /*0e30*/  LOP3.LUT R28, R2, 0x7, RZ, 0xc0, !PT ;  /* 0x00000007021c7812 */ /* 0x000fe200078ec0ff */
[----:B------:R-:W-:-:S03]  /*0e40*/  IMAD.MOV.U32 R26, RZ, RZ, RZ ;  /* 0x000000ffff1a7224 */ /* 0x000fc600078e00ff */
[----:B------:R-:W-:-:S07]  /*0e50*/  ISETP.NE.AND P1, PT, R28, RZ, PT ;  /* 0x000000ff1c00720c */ /* 0x000fce0003f25270 */
[----:B------:R-:W-:Y:S06]  /*0e60*/  @!P0 BRA `(.L_x_110) ;  /* 0x0000000000588947 */ /* 0x000fec0003800000 */
[----:B------:R-:W2:Y:S01]  /*0e70*/  LDCU.64 UR4, c[0x0][0x3d8] ;  /* 0x00007b00ff0477ac */ /* 0x000ea20008000a00 */
[----:B------:R-:W-:Y:S01]  /*0e80*/  LOP3.LUT R26, R2, 0x7ffffff8, RZ, 0xc0, !PT ;  /* 0x7ffffff8021a7812 */ /* 0x000fe200078ec0ff */
[----:B01----:R-:W-:Y:S01]  /*0e90*/  IMAD.MOV.U32 R31, RZ, RZ, R3 ;  /* 0x000000ffff1f7224 */ /* 0x003fe200078e0003 */
[----:B------:R-:W-:-:S03]  /*0ea0*/  MOV R33, 0x7fffffff ;  /* 0x7fffffff00217802 */ /* 0x000fc60000000f00 */
[----:B------:R-:W-:Y:S01]  /*0eb0*/  IMAD.MOV R23, RZ, RZ, -R26 ;  /* 0x000000ffff177224 */ /* 0x000fe200078e0a1a */
[----:B--2---:R-:W-:-:S04]  /*0ec0*/  UIADD3 UR4, UP0, UPT, UR4, 0x10, URZ ;  /* 0x0000001004047890 */ /* 0x004fc8000ff1e0ff */
[----:B------:R-:W-:Y:S02]  /*0ed0*/  UIADD3.X UR5, UPT, UPT, URZ, UR5, URZ, UP0, !UPT ;  /* 0x00000005ff057290 */ /* 0x000fe400087fe4ff */
[----:B------:R-:W-:-:S04]  /*0ee0*/  IMAD.U32 R16, RZ, RZ, UR4 ;  /* 0x00000004ff107e24 */ /* 0x000fc8000f8e00ff */
[----:B------:R-:W-:-:S07]  /*0ef0*/  IMAD.U32 R17, RZ, RZ, UR5 ;  /* 0x00000005ff117e24 */ /* 0x000fce000f8e00ff */
.L_x_111:
[----:B--2---:R-:W-:Y:S01]  /*0f00*/  IMAD.WIDE R24, R31, 0x4, R16 ;  /* 0x000000041f187825 */ /* 0x004fe200078e0210 */
        /* <DEDUP_REMOVED lines=12> */
.L_x_110:
[----:B------:R-:W-:Y:S05]  /*0fd0*/  BSYNC.RECONVERGENT B1 ;  /* 0x0000000000017941 */ /* 0x000fea0003800200 */
.L_x_109:
[----:B------:R-:W-:Y:S05]  /*0fe0*/  @!P1 BRA `(.L_x_108) ;  /* 0x00000000007c9947 */ /* 0x000fea0003800000 */
[----:B------:R-:W-:Y:S01]  /*0ff0*/  ISETP.GE.U32.AND P0, PT, R28, 0x4, PT ;  /* 0x000000041c00780c */ /* 0x000fe20003f06070 */
[----:B------:R-:W-:Y:S01]  /*1000*/  BSSY.RECONVERGENT B1, `(.L_x_112) ;  /* 0x000000d000017945 */ /* 0x000fe20003800200 */
[----:B012---:R-:W-:-:S04]  /*1010*/  LOP3.LUT R24, R2, 0x3, RZ, 0xc0, !PT ;  /* 0x0000000302187812 */ /* 0x007fc800078ec0ff */
        /* <DEDUP_REMOVED lines=11> */
.L_x_113:
[----:B------:R-:W-:Y:S05]  /*10d0*/  BSYNC.RECONVERGENT B1 ;  /* 0x0000000000017941 */ /* 0x000fea0003800200 */
.L_x_112:
[----:B------:R-:W-:Y:S05]  /*10e0*/  @!P1 BRA `(.L_x_108) ;  /* 0x00000000003c9947 */ /* 0x000fea0003800000 */
[----:B------:R-:W-:Y:S02]  /*10f0*/  LOP3.LUT R2, R2, 0x1, RZ, 0xc0, !PT ;  /* 0x0000000102027812 */ /* 0x000fe400078ec0ff */
[----:B------:R-:W-:Y:S02]  /*1100*/  ISETP.NE.AND P0, PT, R24, 0x1, PT ;  /* 0x000000011800780c */ /* 0x000fe40003f05270 */
[----:B------:R-:W-:-:S11]  /*1110*/  ISETP.NE.U32.AND P1, PT, R2, 0x1, PT ;  /* 0x000000010200780c */ /* 0x000fd60003f25070 */
[----:B0-----:R-:W0:Y:S01]  /*1120*/  @P0 LDC.64 R24, c[0x0][0x3d8] ;  /* 0x0000f600ff180b82 */ /* 0x001e220000000a00 */
[----:B------:R-:W-:Y:S02]  /*1130*/  @P0 IMAD.IADD R31, R3, 0x1, R26 ;  /* 0x00000001031f0824 */ /* 0x000fe400078e021a */
[----:B------:R-:W-:-:S04]  /*1140*/  @P0 VIADD R26, R26, 0x2 ;  /* 0x000000021a1a0836 */ /* 0x000fc80000000000 */
[----:B------:R-:W-:Y:S01]  /*1150*/  @!P1 IMAD.IADD R23, R3, 0x1, R26 ;  /* 0x0000000103179824 */ /* 0x000fe200078e021a */
[----:B------:R-:W1:Y:S01]  /*1160*/  @!P1 LDC.64 R16, c[0x0][0x3d8] ;  /* 0x0000f600ff109b82 */ /* 0x000e620000000a00 */
[----:B0-----:R-:W-:Y:S01]  /*1170*/  @P0 IMAD.WIDE R24, R31, 0x4, R24 ;  /* 0x000000041f180825 */ /* 0x001fe200078e0218 */
[----:B------:R-:W-:-:S05]  /*1180*/  @P0 MOV R31, 0x7fffffff ;  /* 0x7fffffff001f0802 */ /* 0x000fca0000000f00 */
[----:B------:R3:W-:Y:S01]  /*1190*/  @P0 STG.E desc[UR6][R24.64], R31 ;  /* 0x0000001f18000986 */ /* 0x0007e2000c101906 */
[----:B-1----:R-:W-:-:S03]  /*11a0*/  @!P1 IMAD.WIDE R16, R23, 0x4, R16 ;  /* 0x0000000417109825 */ /* 0x002fc600078e0210 */
[----:B------:R3:W-:Y:S01]  /*11b0*/  @P0 STG.E desc[UR6][R24.64+0x4], R31 ;  /* 0x0000041f18000986 */ /* 0x0007e2000c101906 */
[----:B------:R-:W-:-:S05]  /*11c0*/  @!P1 IMAD.MOV.U32 R23, RZ, RZ, 0x7fffffff ;  /* 0x7fffffffff179424 */ /* 0x000fca00078e00ff */
[----:B------:R3:W-:Y:S02]  /*11d0*/  @!P1 STG.E desc[UR6][R16.64], R23 ;  /* 0x0000001710009986 */ /* 0x0007e4000c101906 */
.L_x_108:
[----:B------:R-:W-:Y:S05]  /*11e0*/  BSYNC.RECONVERGENT B0 ;  /* 0x0000000000007941 */ /* 0x000fea0003800200 */
.L_x_107:
[----:B------:R-:W-:Y:S01]  /*11f0*/  VIMNMX3.U32 R2, R18, R19, R15, !PT ;  /* 0x000000131202720f */ /* 0x000fe2000780000f */
[----:B------:R-:W4:Y:S01]  /*1200*/  LDCU UR13, c[0x0][0x3bc] ;  /* 0x00007780ff0d77ac */ /* 0x000f220008000800 */
[----:B------:R-:W-:Y:S01]  /*1210*/  BSSY B0, `(.L_x_114) ;  /* 0x0000057000007945 */ /* 0x000fe20003800000 */
[----:B------:R-:W-:Y:S01]  /*1220*/  LOP3.LUT R12, R12, 0x1f, RZ, 0xc0, !PT ;  /* 0x0000001f0c0c7812 */ /* 0x000fe200078ec0ff */
[----:B------:R-:W-:Y:S01]  /*1230*/  IMAD.MOV.U32 R40, RZ, RZ, RZ ;  /* 0x000000ffff287224 */ /* 0x000fe200078e00ff */
[----:B01-3--:R-:W0:Y:S01]  /*1240*/  SHFL.DOWN PT, R17, R2, 0x10, 0x1f ;  /* 0x0a001f0002117f89 */ /* 0x00be2200000e0000 */
[----:B------:R-:W1:Y:S01]  /*1250*/  LDCU UR12, c[0x0][0x3b8] ;  /* 0x00007700ff0c77ac */ /* 0x000e620008000800 */
[----:B------:R-:W3:Y:S01]  /*1260*/  LDCU.64 UR4, c[0x0][0x380] ;  /* 0x00007000ff0477ac */ /* 0x000ee20008000a00 */
[----:B0-----:R-:W-:Y:S01]  /*1270*/  VIMNMX R17, PT, PT, R2, R17, !PT ;  /* 0x0000001102117248 */ /* 0x001fe20007fe0100 */
[----:B------:R-:W-:-:S04]  /*1280*/  HFMA2 R2, -RZ, RZ, 0, 0 ;  /* 0x00000000ff027431 */ /* 0x000fc800000001ff */
[----:B------:R-:W0:Y:S02]  /*1290*/  SHFL.DOWN PT, R16, R17, 0x8, 0x1f ;  /* 0x09001f0011107f89 */ /* 0x000e2400000e0000 */
[----:B0-----:R-:W-:-:S05]  /*12a0*/  VIMNMX R16, PT, PT, R17, R16, !PT ;  /* 0x0000001011107248 */ /* 0x001fca0007fe0100 */
[----:B------:R-:W2:Y:S02]  /*12b0*/  SHFL.DOWN PT, R23, R16, 0x4, 0x1f ;  /* 0x08801f0010177f89 */ /* 0x000ea400000e0000 */
[----:B--2---:R-:W-:-:S05]  /*12c0*/  VIMNMX R24, PT, PT, R16, R23, !PT ;  /* 0x0000001710187248 */ /* 0x004fca0007fe0100 */
[----:B------:R-:W0:Y:S02]  /*12d0*/  SHFL.DOWN PT, R23, R24, 0x2, 0x1f ;  /* 0x08401f0018177f89 */ /* 0x000e2400000e0000 */
[----:B0-----:R-:W-:Y:S01]  /*12e0*/  VIMNMX R25, PT, PT, R24, R23, !PT ;  /* 0x0000001718197248 */ /* 0x001fe20007fe0100 */
[----:B------:R-:W-:Y:S02]  /*12f0*/  IMAD.MOV.U32 R23, RZ, RZ, RZ ;  /* 0x000000ffff177224 */ /* 0x000fe400078e00ff */
[----:B------:R-:W-:Y:S02]  /*1300*/  IMAD.MOV.U32 R24, RZ, RZ, RZ ;  /* 0x000000ffff187224 */ /* 0x000fe400078e00ff */
[----:B------:R-:W0:Y:S02]  /*1310*/  SHFL.DOWN PT, R26, R25, 0x1, 0x1f ;  /* 0x08201f00191a7f89 */ /* 0x000e2400000e0000 */
[----:B0-----:R-:W-:-:S04]  /*1320*/  VIMNMX R26, PT, PT, R25, R26, !PT ;  /* 0x0000001a191a7248 */ /* 0x001fc80007fe0100 */
[C---:B------:R-:W-:Y:S02]  /*1330*/  ISETP.GE.U32.AND P0, PT, R26.reuse, 0x4, PT ;  /* 0x000000041a00780c */ /* 0x040fe40003f06070 */
[----:B------:R-:W-:-:S11]  /*1340*/  LOP3.LUT R30, R26, 0x3, RZ, 0xc0, !PT ;  /* 0x000000031a1e7812 */ /* 0x000fd600078ec0ff */
[----:B-1-34-:R-:W-:Y:S05]  /*1350*/  @!P0 BRA `(.L_x_115) ;  /* 0x0000000400088947 */ /* 0x01afea0003800000 */
[----:B------:R-:W0:Y:S01]  /*1360*/  LDCU UR8, c[0x0][0x3b8] ;  /* 0x00007700ff0877ac */ /* 0x000e220008000800 */
[----:B------:R-:W-:Y:S01]  /*1370*/  LOP3.LUT R23, R26, 0x7ffffffc, RZ, 0xc0, !PT ;  /* 0x7ffffffc1a177812 */ /* 0x000fe200078ec0ff */
[----:B------:R-:W-:Y:S01]  /*1380*/  IMAD.MOV.U32 R40, RZ, RZ, RZ ;  /* 0x000000ffff287224 */ /* 0x000fe200078e00ff */
[----:B------:R-:W-:Y:S01]  /*1390*/  ISETP.NE.AND P0, PT, R12, RZ, PT ;  /* 0x000000ff0c00720c */ /* 0x000fe20003f05270 */
[----:B------:R-:W-:Y:S01]  /*13a0*/  IMAD.MOV.U32 R26, RZ, RZ, RZ ;  /* 0x000000ffff1a7224 */ /* 0x000fe200078e00ff */
[----:B------:R-:W-:Y:S02]  /*13b0*/  SHF.R.S32.HI R28, RZ, 0x1f, R22 ;  /* 0x0000001fff1c7819 */ /* 0x000fe40000011416 */
[----:B0-----:R-:W-:-:S09]  /*13c0*/  MOV R25, UR8 ;  /* 0x0000000800197c02 */ /* 0x001fd20008000f00 */
.L_x_117:
[----:B------:R-:W0:Y:S01]  /*13d0*/  @!P0 LDC.64 R16, c[0x0][0x380] ;  /* 0x0000e000ff108b82 */ /* 0x000e220000000a00 */
[----:B------:R-:W-:Y:S02]  /*13e0*/  IMAD.MOV.U32 R41, RZ, RZ, RZ ;  /* 0x000000ffff297224 */ /* 0x000fe400078e00ff */
[----:B0-----:R-:W-:-:S05]  /*13f0*/  @!P0 IMAD.WIDE R16, R25, 0x4, R16 ;  /* 0x0000000419108825 */ /* 0x001fca00078e0210 */
[----:B------:R0:W5:Y:S01]  /*1400*/  @!P0 LDG.E.CONSTANT R41, desc[UR6][R16.64] ;  /* 0x0000000610298981 */ /* 0x000162000c1e9900 */
[----:B------:R-:W-:Y:S01]  /*1410*/  UMOV UR8, 0xffffffff ;  /* 0xffffffff00087882 */ /* 0x000fe20000000000 */
[----:B------:R-:W-:Y:S02]  /*1420*/  IMAD.MOV.U32 R32, RZ, RZ, R24 ;  /* 0x000000ffff207224 */ /* 0x000fe400078e0018 */
[----:B------:R-:W-:Y:S05]  /*1430*/  BRA.DIV UR8, `(.L_x_116) ;  /* 0x0000001208f87947 */ /* 0x000fea000b800000 */
[----:B------:R-:W-:Y:S01]  /*1440*/  IMAD.U32 R22, RZ, RZ, UR12 ;  /* 0x0000000cff167e24 */ /* 0x000fe2000f8e00ff */
[----:B0-----:R-:W-:-:S04]  /*1450*/  SHF.R.S32.HI R17, RZ, 0x1f, R26 ;  /* 0x0000001fff117819 */ /* 0x001fc8000001141a */
[----:B------:R-:W-:-:S04]  /*1460*/  IADD3 R16, P1, PT, R26, R22, RZ ;  /* 0x000000161a107210 */ /* 0x000fc80007f3e0ff */
[----:B------:R-:W-:Y:S02]  /*1470*/  IADD3.X R17, PT, PT, R28, R17, RZ, P1, !PT ;  /* 0x000000111c117210 */ /* 0x000fe40000ffe4ff */
[----:B------:R-:W-:-:S04]  /*1480*/  LEA R24, P1, R16, UR4, 0x2 ;  /* 0x0000000410187c11 */ /* 0x000fc8000f8210ff */
[----:B------:R-:W-:Y:S01]  /*1490*/  LEA.HI.X R17, R16, UR5, R17, 0x2, P1 ;  /* 0x0000000510117c11 */ /* 0x000fe200088f1411 */
[----:B------:R-:W-:-:S05]  /*14a0*/  IMAD.MOV.U32 R16, RZ, RZ, R24 ;  /* 0x000000ffff107224 */ /* 0x000fca00078e0018 */
[----:B------:R-:W2:Y:S04]  /*14b0*/  @!P0 LDG.E.CONSTANT R34, desc[UR6][R16.64+0x4] ;  /* 0x0000040610228981 */ /* 0x000ea8000c1e9900 */
[----:B------:R-:W3:Y:S04]  /*14c0*/  @!P0 LDG.E.CONSTANT R24, desc[UR6][R16.64+0x8] ;  /* 0x0000080610188981 */ /* 0x000ee8000c1e9900 */
[----:B------:R0:W4:Y:S01]  /*14d0*/  @!P0 LDG.E.CONSTANT R31, desc[UR6][R16.64+0xc] ;  /* 0x00000c06101f8981 */ /* 0x000122000c1e9900 */
[----:B------:R-:W-:Y:S02]  /*14e0*/  IMAD.MOV.U32 R33, RZ, RZ, RZ ;  /* 0x000000ffff217224 */ /* 0x000fe400078e00ff */
[----:B------:R-:W-:Y:S01]  /*14f0*/  HFMA2 R35, -RZ, RZ, 0, 0 ;  /* 0x00000000ff237431 */ /* 0x000fe200000001ff */
[C---:B------:R-:W-:Y:S01]  /*1500*/  ISETP.GE.AND P4, PT, R26.reuse, R15, PT ;  /* 0x0000000f1a00720c */ /* 0x040fe20003f86270 */
[----:B-----5:R-:W1:Y:S01]  /*1510*/  SHFL.IDX PT, R41, R41, RZ, 0x1f ;  /* 0x00001fff29297589 */ /* 0x020e6200000e0000 */
[----:B------:R-:W-:-:S02]  /*1520*/  ISETP.GE.AND P5, PT, R26, R18, PT ;  /* 0x000000121a00720c */ /* 0x000fc40003fa6270 */
[----:B------:R-:W-:Y:S02]  /*1530*/  ISETP.GE.AND P6, PT, R26, R19, PT ;  /* 0x000000131a00720c */ /* 0x000fe40003fc6270 */
[----:B0-----:R-:W-:-:S07]  /*1540*/  MOV R17, RZ ;  /* 0x000000ff00117202 */ /* 0x001fce0000000f00 */
[C---:B-1----:R-:W-:Y:S02]  /*1550*/  @!P4 FADD R32, R41.reuse, R32 ;  /* 0x000000202920c221 */ /* 0x042fe40000000000 */
[C---:B------:R-:W-:Y:S02]  /*1560*/  @!P5 FADD R2, R41.reuse, R2 ;  /* 0x000000022902d221 */ /* 0x040fe40000000000 */
[----:B------:R-:W-:Y:S01]  /*1570*/  @!P6 FADD R40, R41, R40 ;  /* 0x000000282928e221 */ /* 0x000fe20000000000 */
[----:B--2---:R-:W-:Y:S02]  /*1580*/  @!P0 IMAD.MOV.U32 R33, RZ, RZ, R34 ;  /* 0x000000ffff218224 */ /* 0x004fe400078e0022 */
[C---:B------:R-:W-:Y:S02]  /*1590*/  VIADD R34, R26.reuse, 0x1 ;  /* 0x000000011a227836 */ /* 0x040fe40000000000 */
[----:B---3--:R-:W-:Y:S02]  /*15a0*/  @!P0 IMAD.MOV.U32 R35, RZ, RZ, R24 ;  /* 0x000000ffff238224 */ /* 0x008fe400078e0018 */
[----:B------:R-:W0:Y:S01]  /*15b0*/  SHFL.IDX PT, R33, R33, RZ, 0x1f ;  /* 0x00001fff21217589 */ /* 0x000e2200000e0000 */
[----:B------:R-:W-:Y:S01]  /*15c0*/  VIADD R24, R26, 0x2 ;  /* 0x000000021a187836 */ /* 0x000fe20000000000 */
[C---:B------:R-:W-:Y:S01]  /*15d0*/  ISETP.GE.AND P1, PT, R34.reuse, R15, PT ;  /* 0x0000000f2200720c */ /* 0x040fe20003f26270 */
[----:B----4-:R-:W-:Y:S01]  /*15e0*/  @!P0 IMAD.MOV.U32 R17, RZ, RZ, R31 ;  /* 0x000000ffff118224 */ /* 0x010fe200078e001f */
[----:B------:R-:W1:Y:S01]  /*15f0*/  SHFL.IDX PT, R16, R35, RZ, 0x1f ;  /* 0x00001fff23107589 */ /* 0x000e6200000e0000 */
[----:B------:R-:W-:-:S02]  /*1600*/  ISETP.GE.AND P2, PT, R34, R18, PT ;  /* 0x000000122200720c */ /* 0x000fc40003f46270 */
[----:B------:R-:W-:Y:S02]  /*1610*/  ISETP.GE.AND P3, PT, R34, R19, PT ;  /* 0x000000132200720c */ /* 0x000fe40003f66270 */
[----:B------:R-:W2:Y:S01]  /*1620*/  SHFL.IDX PT, R17, R17, RZ, 0x1f ;  /* 0x00001fff11117589 */ /* 0x000ea200000e0000 */
[C---:B------:R-:W-:Y:S02]  /*1630*/  ISETP.GE.AND P4, PT, R24.reuse, R15, PT ;  /* 0x0000000f1800720c */ /* 0x040fe40003f86270 */
[C---:B------:R-:W-:Y:S02]  /*1640*/  ISETP.GE.AND P5, PT, R24.reuse, R18, PT ;  /* 0x000000121800720c */ /* 0x040fe40003fa6270 */
[----:B------:R-:W-:Y:S01]  /*1650*/  ISETP.GE.AND P6, PT, R24, R19, PT ;  /* 0x000000131800720c */ /* 0x000fe20003fc6270 */
[----:B0-----:R-:W-:-:S03]  /*1660*/  @!P1 FADD R32, R32, R33 ;  /* 0x0000002120209221 */ /* 0x001fc60000000000 */
[--C-:B------:R-:W-:Y:S02]  /*1670*/  @!P2 FADD R2, R2, R33.reuse ;  /* 0x000000210202a221 */ /* 0x100fe40000000000 */
[----:B------:R-:W-:-:S03]  /*1680*/  @!P3 FADD R40, R40, R33 ;  /* 0x000000212828b221 */ /* 0x000fc60000000000 */
[--C-:B-1----:R-:W-:Y:S02]  /*1690*/  @!P4 FADD R32, R32, R16.reuse ;  /* 0x000000102020c221 */ /* 0x102fe40000000000 */
[--C-:B------:R-:W-:Y:S02]  /*16a0*/  @!P5 FADD R2, R2, R16.reuse ;  /* 0x000000100202d221 */ /* 0x100fe40000000000 */
[----:B------:R-:W-:-:S07]  /*16b0*/  @!P6 FADD R40, R40, R16 ;  /* 0x000000102828e221 */ /* 0x000fce0000000000 */
.L_x_133:
[C---:B------:R-:W-:Y:S01]  /*16c0*/  VIADD R16, R26.reuse, 0x3 ;  /* 0x000000031a107836 */ /* 0x040fe20000000000 */
[----:B------:R-:W-:Y:S01]  /*16d0*/  IADD3 R25, PT, PT, R25, 0x4, RZ ;  /* 0x0000000419197810 */ /* 0x000fe20007ffe0ff */
[----:B------:R-:W-:-:S03]  /*16e0*/  VIADD R26, R26, 0x4 ;  /* 0x000000041a1a7836 */ /* 0x000fc60000000000 */
[C---:B------:R-:W-:Y:S02]  /*16f0*/  ISETP.GE.AND P1, PT, R16.reuse, R15, PT ;  /* 0x0000000f1000720c */ /* 0x040fe40003f26270 */
[C---:B------:R-:W-:Y:S02]  /*1700*/  ISETP.GE.AND P2, PT, R16.reuse, R18, PT ;  /* 0x000000121000720c */ /* 0x040fe40003f46270 */
[----:B------:R-:W-:-:S09]  /*1710*/  ISETP.GE.AND P3, PT, R16, R19, PT ;  /* 0x000000131000720c */ /* 0x000fd20003f66270 */
[--C-:B--2---:R-:W-:Y:S01]  /*1720*/  @!P1 FADD R32, R32, R17.reuse ;  /* 0x0000001120209221 */ /* 0x104fe20000000000 */
[----:B------:R-:W-:Y:S01]  /*1730*/  ISETP.NE.AND P1, PT, R26, R23, PT ;  /* 0x000000171a00720c */ /* 0x000fe20003f25270 */
[--C-:B------:R-:W-:Y:S02]  /*1740*/  @!P2 FADD R2, R2, R17.reuse ;  /* 0x000000110202a221 */ /* 0x100fe40000000000 */
[----:B------:R-:W-:Y:S01]  /*1750*/  @!P3 FADD R40, R40, R17 ;  /* 0x000000112828b221 */ /* 0x000fe20000000000 */
[----:B------:R-:W-:-:S09]  /*1760*/  IMAD.MOV.U32 R24, RZ, RZ, R32 ;  /* 0x000000ffff187224 */ /* 0x000fd200078e0020 */
[----:B------:R-:W-:Y:S05]  /*1770*/  @P1 BRA `(.L_x_117) ;  /* 0xfffffffc00141947 */ /* 0x000fea000383ffff */
.L_x_115:
[----:B------:R-:W-:Y:S05]  /*1780*/  BSYNC B0 ;  /* 0x0000000000007941 */ /* 0x000fea0003800000 */
.L_x_114:
[----:B------:R-:W-:Y:S01]  /*1790*/  ISETP.NE.AND P0, PT, R30, RZ, PT ;  /* 0x000000ff1e00720c */ /* 0x000fe20003f05270 */
[----:B------:R-:W-:-:S12]  /*17a0*/  BSSY B0, `(.L_x_118) ;  /* 0x0000017000007945 */ /* 0x000fd80003800000 */
[----:B------:R-:W-:Y:S05]  /*17b0*/  @!P0 BRA `(.L_x_119) ;  /* 0x0000000000548947 */ /* 0x000fea0003800000 */
[----:B------:R-:W-:Y:S02]  /*17c0*/  IMAD.IADD R25, R23, 0x1, R22 ;  /* 0x0000000117197824 */ /* 0x000fe400078e0216 */
[----:B------:R-:W-:-:S07]  /*17d0*/  IMAD.MOV R30, RZ, RZ, -R30 ;  /* 0x000000ffff1e7224 */ /* 0x000fce00078e0a1e */
.L_x_121:
[----:B0-----:R-:W0:Y:S01]  /*17e0*/  LDC.64 R16, c[0x0][0x380] ;  /* 0x0000e000ff107b82 */ /* 0x001e220000000a00 */
[----:B------:R-:W-:Y:S01]  /*17f0*/  ISETP.NE.AND P0, PT, R12, RZ, PT ;  /* 0x000000ff0c00720c */ /* 0x000fe20003f05270 */
[----:B-1----:R-:W-:Y:S02]  /*1800*/  HFMA2 R41, -RZ, RZ, 0, 0 ;  /* 0x00000000ff297431 */ /* 0x002fe400000001ff */
[----:B0-----:R-:W-:-:S10]  /*1810*/  IMAD.WIDE R16, R25, 0x4, R16 ;  /* 0x0000000419107825 */ /* 0x001fd400078e0210 */
[----:B------:R0:W5:Y:S01]  /*1820*/  @!P0 LDG.E.CONSTANT R41, desc[UR6][R16.64] ;  /* 0x0000000610298981 */ /* 0x000162000c1e9900 */
[----:B------:R-:W-:-:S03]  /*1830*/  UMOV UR8, 0xffffffff ;  /* 0xffffffff00087882 */ /* 0x000fc60000000000 */
[----:B------:R-:W-:Y:S05]  /*1840*/  BRA.DIV UR8, `(.L_x_120) ;  /* 0x0000001208f87947 */ /* 0x000fea000b800000 */
[----:B-----5:R1:W2:Y:S02]  /*1850*/  SHFL.IDX PT, R36, R41, RZ, 0x1f ;  /* 0x00001fff29247589 */ /* 0x0202a400000e0000 */
.L_x_136:
[C---:B------:R-:W-:Y:S01]  /*1860*/  ISETP.GE.AND P0, PT, R23.reuse, R15, PT ;  /* 0x0000000f1700720c */ /* 0x040fe20003f06270 */
[----:B------:R-:W-:Y:S01]  /*1870*/  VIADD R30, R30, 0x1 ;  /* 0x000000011e1e7836 */ /* 0x000fe20000000000 */
[----:B------:R-:W-:Y:S01]  /*1880*/  ISETP.GE.AND P1, PT, R23, R18, PT ;  /* 0x000000121700720c */ /* 0x000fe20003f26270 */
[----:B------:R-:W-:Y:S01]  /*1890*/  VIADD R25, R25, 0x1 ;  /* 0x0000000119197836 */ /* 0x000fe20000000000 */
[C---:B------:R-:W-:Y:S01]  /*18a0*/  ISETP.GE.AND P2, PT, R23.reuse, R19, PT ;  /* 0x000000131700720c */ /* 0x040fe20003f46270 */
[----:B------:R-:W-:-:S08]  /*18b0*/  VIADD R23, R23, 0x1 ;  /* 0x0000000117177836 */ /* 0x000fd00000000000 */
[----:B--2---:R-:W-:Y:S01]  /*18c0*/  @!P0 FADD R24, R36, R24 ;  /* 0x0000001824188221 */ /* 0x004fe20000000000 */
[----:B------:R-:W-:Y:S01]  /*18d0*/  ISETP.NE.AND P0, PT, R30, RZ, PT ;  /* 0x000000ff1e00720c */ /* 0x000fe20003f05270 */
[C---:B------:R-:W-:Y:S02]  /*18e0*/  @!P1 FADD R2, R36.reuse, R2 ;  /* 0x0000000224029221 */ /* 0x040fe40000000000 */
[----:B------:R-:W-:-:S10]  /*18f0*/  @!P2 FADD R40, R36, R40 ;  /* 0x000000282428a221 */ /* 0x000fd40000000000 */
[----:B------:R-:W-:Y:S05]  /*1900*/  @P0 BRA `(.L_x_121) ;  /* 0xfffffffc00b40947 */ /* 0x000fea000383ffff */
.L_x_119:
[----:B------:R-:W-:Y:S05]  /*1910*/  BSYNC B0 ;  /* 0x0000000000007941 */ /* 0x000fea0003800000 */
.L_x_118:
[----:B------:R-:W2:Y:S01]  /*1920*/  LDCU UR8, c[0x0][0x3bc] ;  /* 0x00007780ff0877ac */ /* 0x000ea20008000800 */
[----:B------:R-:W-:Y:S01]  /*1930*/  VIMNMX3 R25, R10, R11, R13, PT ;  /* 0x0000000b0a19720f */ /* 0x000fe2000380010d */
[----:B------:R-:W-:Y:S01]  /*1940*/  FMUL R40, R9, R40 ;  /* 0x0000002809287220 */ /* 0x000fe20000400000 */
[----:B--2---:R-:W-:-:S04]  /*1950*/  MOV R31, UR8 ;  /* 0x00000008001f7c02 */ /* 0x004fc80008000f00 */
[-C--:B------:R-:W-:Y:S02]  /*1960*/  ISETP.GE.AND P1, PT, R14, R31.reuse, PT ;  /* 0x0000001f0e00720c */ /* 0x080fe40003f26270 */
[-C--:B------:R-:W-:Y:S02]  /*1970*/  ISETP.GE.AND P0, PT, R0, R31.reuse, PT ;  /* 0x0000001f0000720c */ /* 0x080fe40003f06270 */
[----:B------:R-:W-:-:S09]  /*1980*/  ISETP.GE.AND P2, PT, R20, R31, PT ;  /* 0x0000001f1400720c */ /* 0x000fd20003f46270 */
[----:B0-----:R-:W0:Y:S01]  /*1990*/  @!P1 LDC.64 R16, c[0x0][0x3d0] ;  /* 0x0000f400ff109b82 */ /* 0x001e220000000a00 */
[C---:B------:R-:W-:Y:S02]  /*19a0*/  @!P1 IMAD.IADD R33, R3.reuse, 0x1, R14 ;  /* 0x0000000103219824 */ /* 0x040fe400078e020e */
[----:B------:R-:W-:Y:S02]  /*19b0*/  @!P0 IMAD.IADD R15, R3, 0x1, R0 ;  /* 0x00000001030f8824 */ /* 0x000fe400078e0200 */
[----:B------:R-:W-:Y:S01]  /*19c0*/  FMUL R0, R5, R24 ;  /* 0x0000001805007220 */ /* 0x000fe20000400000 */
[----:B------:R-:W-:Y:S02]  /*19d0*/  @!P2 IMAD.IADD R35, R3, 0x1, R20 ;  /* 0x000000010323a824 */ /* 0x000fe400078e0214 */
[----:B------:R-:W2:Y:S08]  /*19e0*/  @!P0 LDC.64 R22, c[0x0][0x3c8] ;  /* 0x0000f200ff168b82 */ /* 0x000eb00000000a00 */
[----:B------:R-:W3:Y:S01]  /*19f0*/  @!P2 LDC.64 R18, c[0x0][0x3d8] ;  /* 0x0000f600ff12ab82 */ /* 0x000ee20000000a00 */
[----:B0-----:R-:W-:Y:S01]  /*1a00*/  @!P1 IMAD.WIDE R16, R33, 0x4, R16 ;  /* 0x0000000421109825 */ /* 0x001fe200078e0210 */
[----:B------:R-:W-:-:S04]  /*1a10*/  IADD3 R33, PT, PT, R25, 0x1, RZ ;  /* 0x0000000119217810 */ /* 0x000fc80007ffe0ff */
[----:B------:R-:W-:Y:S01]  /*1a20*/  ISETP.GE.AND P3, PT, R33, R31, PT ;  /* 0x0000001f2100720c */ /* 0x000fe20003f66270 */
[----:B--2---:R-:W-:-:S05]  /*1a30*/  @!P0 IMAD.WIDE R14, R15, 0x4, R22 ;  /* 0x000000040f0e8825 */ /* 0x004fca00078e0216 */
[----:B------:R0:W-:Y:S01]  /*1a40*/  @!P0 STG.E desc[UR6][R14.64], R0 ;  /* 0x000000000e008986 */ /* 0x0001e2000c101906 */
[----:B---3--:R-:W-:-:S04]  /*1a50*/  @!P2 IMAD.WIDE R18, R35, 0x4, R18 ;  /* 0x000000042312a825 */ /* 0x008fc800078e0212 */
[----:B------:R-:W-:-:S05]  /*1a60*/  FMUL R35, R7, R2 ;  /* 0x0000000207237220 */ /* 0x000fca0000400000 */
[----:B------:R0:W-:Y:S04]  /*1a70*/  @!P1 STG.E desc[UR6][R16.64], R35 ;  /* 0x0000002310009986 */ /* 0x0001e8000c101906 */
[----:B------:R0:W-:Y:S01]  /*1a80*/  @!P2 STG.E desc[UR6][R18.64], R40 ;  /* 0x000000281200a986 */ /* 0x0001e2000c101906 */
[----:B------:R-:W-:Y:S05]  /*1a90*/  @P3 EXIT ;  /* 0x000000000000394d */ /* 0x000fea0003800000 */
[----:B------:R-:W-:Y:S01]  /*1aa0*/  LOP3.LUT R2, RZ, R25, RZ, 0x33, !PT ;  /* 0x00000019ff027212 */ /* 0x000fe200078e33ff */
[----:B------:R-:W-:Y:S01]  /*1ab0*/  BSSY B0, `(.L_x_122) ;  /* 0x0000039000007945 */ /* 0x000fe20003800000 */
[----:B------:R-:W-:-:S03]  /*1ac0*/  IMAD.MOV.U32 R42, RZ, RZ, R25 ;  /* 0x000000ffff2a7224 */ /* 0x000fc600078e0019 */
[----:B------:R-:W-:-:S05]  /*1ad0*/  IMAD.IADD R2, R2, 0x1, R31 ;  /* 0x0000000102027824 */ /* 0x000fca00078e021f */
[----:B------:R-:W-:-:S13]  /*1ae0*/  LOP3.LUT P0, R2, R2, 0x3, RZ, 0xc0, !PT ;  /* 0x0000000302027812 */ /* 0x000fda000780c0ff */
[----:B------:R-:W-:Y:S05]  /*1af0*/  @!P0 BRA `(.L_x_123) ;  /* 0x0000000000d08947 */ /* 0x000fea0003800000 */
[--C-:B------:R-:W-:Y:S01]  /*1b00*/  IMAD.IADD R28, R6, 0x1, R25.reuse ;  /* 0x00000001061c7824 */ /* 0x100fe200078e0219 */
[----:B------:R-:W-:Y:S01]  /*1b10*/  IADD3 R26, PT, PT, R4, R25, RZ ;  /* 0x00000019041a7210 */ /* 0x000fe20007ffe0ff */
[----:B------:R-:W-:Y:S02]  /*1b20*/  IMAD.IADD R24, R21, 0x1, R25 ;  /* 0x0000000115187824 */ /* 0x000fe400078e0219 */
[----:B------:R-:W-:Y:S01]  /*1b30*/  IMAD.MOV R23, RZ, RZ, -R2 ;  /* 0x000000ffff177224 */ /* 0x000fe200078e0a02 */
[--C-:B------:R-:W-:Y:S02]  /*1b40*/  IADD3 R22, PT, PT, R28, 0x1, R3.reuse ;  /* 0x000000011c167810 */ /* 0x100fe40007ffe003 */
[--C-:B------:R-:W-:Y:S02]  /*1b50*/  IADD3 R20, PT, PT, R26, 0x1, R3.reuse ;  /* 0x000000011a147810 */ /* 0x100fe40007ffe003 */
[----:B------:R-:W-:-:S07]  /*1b60*/  IADD3 R2, PT, PT, R24, 0x1, R3 ;  /* 0x0000000118027810 */ /* 0x000fce0007ffe003 */
.L_x_125:
[----:B0-2---:R-:W0:Y:S01]  /*1b70*/  LDC.64 R14, c[0x0][0x380] ;  /* 0x0000e000ff0e7b82 */ /* 0x005e220000000a00 */
[----:B------:R-:W-:Y:S01]  /*1b80*/  ISETP.NE.AND P0, PT, R12, RZ, PT ;  /* 0x000000ff0c00720c */ /* 0x000fe20003f05270 */
[----:B-1----:R-:W-:-:S06]  /*1b90*/  IMAD.MOV.U32 R41, RZ, RZ, RZ ;  /* 0x000000ffff297224 */ /* 0x002fcc00078e00ff */
[----:B------:R-:W1:Y:S08]  /*1ba0*/  LDC.64 R16, c[0x0][0x3d0] ;  /* 0x0000f400ff107b82 */ /* 0x000e700000000a00 */
[----:B------:R-:W2:Y:S01]  /*1bb0*/  LDC.64 R18, c[0x0][0x3c8] ;  /* 0x0000f200ff127b82 */ /* 0x000ea20000000a00 */
[----:B0-----:R-:W-:-:S07]  /*1bc0*/  IMAD.WIDE R30, R33, 0x4, R14 ;  /* 0x00000004211e7825 */ /* 0x001fce00078e020e */
[----:B------:R-:W0:Y:S01]  /*1bd0*/  LDC.64 R14, c[0x0][0x3d8] ;  /* 0x0000f600ff0e7b82 */ /* 0x000e220000000a00 */
[----:B------:R-:W-:Y:S01]  /*1be0*/  UMOV UR8, 0xffffffff ;  /* 0xffffffff00087882 */ /* 0x000fe20000000000 */
[----:B------:R-:W-:Y:S01]  /*1bf0*/  IADD3 R23, PT, PT, R23, 0x1, RZ ;  /* 0x0000000117177810 */ /* 0x000fe20007ffe0ff */
[----:B------:R-:W-:Y:S01]  /*1c00*/  IMAD.MOV.U32 R42, RZ, RZ, R33 ;  /* 0x000000ffff2a7224 */ /* 0x000fe200078e0021 */
[----:B------:R3:W5:Y:S02]  /*1c10*/  @!P0 LDG.E.CONSTANT R41, desc[UR6][R30.64] ;  /* 0x000000061e298981 */ /* 0x000764000c1e9900 */
[----:B------:R-:W-:Y:S01]  /*1c20*/  ISETP.NE.AND P3, PT, R23, RZ, PT ;  /* 0x000000ff1700720c */ /* 0x000fe20003f65270 */
[----:B-1----:R-:W-:-:S04]  /*1c30*/  IMAD.WIDE R16, R20, 0x4, R16 ;  /* 0x0000000414107825 */ /* 0x002fc800078e0210 */
[----:B---3--:R-:W-:Y:S02]  /*1c40*/  VIADD R30, R42, 0xffffffff ;  /* 0xffffffff2a1e7836 */ /* 0x008fe40000000000 */
[----:B--2---:R-:W-:-:S04]  /*1c50*/  IMAD.WIDE R18, R2, 0x4, R18 ;  /* 0x0000000402127825 */ /* 0x004fc800078e0212 */
[----:B0-----:R-:W-:Y:S01]  /*1c60*/  IMAD.WIDE R14, R22, 0x4, R14 ;  /* 0x00000004160e7825 */ /* 0x001fe200078e020e */
[----:B------:R-:W-:Y:S06]  /*1c70*/  BRA.DIV UR8, `(.L_x_124) ;  /* 0x0000001208107947 */ /* 0x000fec000b800000 */
[----:B-----5:R0:W1:Y:S02]  /*1c80*/  SHFL.IDX PT, R36, R41, RZ, 0x1f ;  /* 0x00001fff29247589 */ /* 0x02006400000e0000 */
.L_x_139:
[-C--:B------:R-:W-:Y:S01]  /*1c90*/  ISETP.GE.AND P4, PT, R30, R10.reuse, PT ;  /* 0x0000000a1e00720c */ /* 0x080fe20003f86270 */
[----:B------:R-:W-:Y:S01]  /*1ca0*/  VIADD R24, R24, 0x1 ;  /* 0x0000000118187836 */ /* 0x000fe20000000000 */
[----:B------:R-:W-:Y:S01]  /*1cb0*/  ISETP.GE.AND P6, PT, R30, R11, PT ;  /* 0x0000000b1e00720c */ /* 0x000fe20003fc6270 */
[----:B------:R-:W-:Y:S01]  /*1cc0*/  IMAD.U32 R31, RZ, RZ, UR13 ;  /* 0x0000000dff1f7e24 */ /* 0x000fe2000f8e00ff */
[----:B------:R-:W-:Y:S01]  /*1cd0*/  ISETP.GE.AND P1, PT, R42, R10, PT ;  /* 0x0000000a2a00720c */ /* 0x000fe20003f26270 */
[----:B------:R-:W-:Y:S01]  /*1ce0*/  VIADD R28, R28, 0x1 ;  /* 0x000000011c1c7836 */ /* 0x000fe20000000000 */
[----:B------:R-:W-:Y:S01]  /*1cf0*/  ISETP.GE.AND P5, PT, R30, R13, PT ;  /* 0x0000000d1e00720c */ /* 0x000fe20003fa6270 */
[----:B-1----:R-:W-:Y:S01]  /*1d00*/  FMUL R30, R36, R5 ;  /* 0x00000005241e7220 */ /* 0x002fe20000400000 */
[----:B------:R-:W-:Y:S01]  /*1d10*/  IADD3 R26, PT, PT, R26, 0x1, RZ ;  /* 0x000000011a1a7810 */ /* 0x000fe20007ffe0ff */
[----:B------:R-:W-:Y:S01]  /*1d20*/  FMUL R33, R36, R7 ;  /* 0x0000000724217220 */ /* 0x000fe20000400000 */
[----:B------:R-:W-:Y:S01]  /*1d30*/  ISETP.GE.AND P2, PT, R42, R11, PT ;  /* 0x0000000b2a00720c */ /* 0x000fe20003f46270 */
[----:B------:R-:W-:Y:S01]  /*1d40*/  FMUL R36, R36, R9 ;  /* 0x0000000924247220 */ /* 0x000fe20000400000 */
[----:B------:R-:W-:Y:S01]  /*1d50*/  ISETP.GE.AND P0, PT, R42, R13, PT ;  /* 0x0000000d2a00720c */ /* 0x000fe20003f06270 */
[----:B------:R-:W-:Y:S01]  /*1d60*/  @P4 FFMA R0, R29, R0, R30 ;  /* 0x000000001d004223 */ /* 0x000fe2000000001e */
[----:B------:R-:W-:Y:S01]  /*1d70*/  ISETP.GE.OR P1, PT, R24, R31, !P1 ;  /* 0x0000001f1800720c */ /* 0x000fe20004f26670 */
[----:B------:R-:W-:Y:S01]  /*1d80*/  @P6 FFMA R35, R8, R35, R33 ;  /* 0x0000002308236223 */ /* 0x000fe20000000021 */
[-C--:B------:R-:W-:Y:S01]  /*1d90*/  ISETP.GE.OR P2, PT, R26, R31.reuse, !P2 ;  /* 0x0000001f1a00720c */ /* 0x080fe20005746670 */
[----:B------:R-:W-:Y:S01]  /*1da0*/  VIADD R22, R22, 0x1 ;  /* 0x0000000116167836 */ /* 0x000fe20000000000 */
[----:B------:R-:W-:Y:S01]  /*1db0*/  ISETP.GE.OR P0, PT, R28, R31, !P0 ;  /* 0x0000001f1c00720c */ /* 0x000fe20004706670 */
[----:B------:R-:W-:Y:S01]  /*1dc0*/  @P5 FFMA R40, R27, R40, R36 ;  /* 0x000000281b285223 */ /* 0x000fe20000000024 */
[----:B------:R-:W-:Y:S01]  /*1dd0*/  IADD3 R20, PT, PT, R20, 0x1, RZ ;  /* 0x0000000114147810 */ /* 0x000fe20007ffe0ff */
[----:B------:R-:W-:-:S02]  /*1de0*/  VIADD R2, R2, 0x1 ;  /* 0x0000000102027836 */ /* 0x000fc40000000000 */
[----:B------:R-:W-:-:S04]  /*1df0*/  VIADD R33, R42, 0x1 ;  /* 0x000000012a217836 */ /* 0x000fc80000000000 */
[----:B------:R2:W-:Y:S04]  /*1e00*/  @!P1 STG.E desc[UR6][R18.64], R0 ;  /* 0x0000000012009986 */ /* 0x0005e8000c101906 */
[----:B------:R2:W-:Y:S04]  /*1e10*/  @!P2 STG.E desc[UR6][R16.64], R35 ;  /* 0x000000231000a986 */ /* 0x0005e8000c101906 */
[----:B------:R2:W-:Y:S01]  /*1e20*/  @!P0 STG.E desc[UR6][R14.64], R40 ;  /* 0x000000280e008986 */ /* 0x0005e2000c101906 */
[----:B------:R-:W-:Y:S05]  /*1e30*/  @P3 BRA `(.L_x_125) ;  /* 0xfffffffc004c3947 */ /* 0x000fea000383ffff */
.L_x_123:
[----:B------:R-:W-:Y:S05]  /*1e40*/  BSYNC B0 ;  /* 0x0000000000007941 */ /* 0x000fea0003800000 */
.L_x_122:
[----:B------:R-:W-:-:S04]  /*1e50*/  IADD3 R2, PT, PT, -R25, -0x2, R31 ;  /* 0xfffffffe19027810 */ /* 0x000fc80007ffe11f */
[----:B------:R-:W-:-:S13]  /*1e60*/  ISETP.GE.U32.AND P0, PT, R2, 0x3, PT ;  /* 0x000000030200780c */ /* 0x000fda0003f06070 */
[----:B------:R-:W-:Y:S05]  /*1e70*/  @!P0 EXIT ;  /* 0x000000000000894d */ /* 0x000fea0003800000 */
[----:B0-2---:R-:W-:Y:S01]  /*1e80*/  IADD3 R16, PT, PT, R6, R33, RZ ;  /* 0x0000002106107210 */ /* 0x005fe20007ffe0ff */
[--C-:B------:R-:W-:Y:S01]  /*1e90*/  IMAD.IADD R18, R4, 0x1, R33.reuse ;  /* 0x0000000104127824 */ /* 0x100fe200078e0221 */
[----:B------:R-:W-:Y:S01]  /*1ea0*/  ISETP.NE.AND P0, PT, R12, RZ, PT ;  /* 0x000000ff0c00720c */ /* 0x000fe20003f05270 */
[----:B------:R-:W-:Y:S01]  /*1eb0*/  IMAD.IADD R20, R21, 0x1, R33 ;  /* 0x0000000115147824 */ /* 0x000fe200078e0221 */
[----:B------:R-:W-:Y:S01]  /*1ec0*/  IADD3 R15, PT, PT, R3, R16, RZ ;  /* 0x00000010030f7210 */ /* 0x000fe20007ffe0ff */
[C---:B------:R-:W-:Y:S02]  /*1ed0*/  IMAD.IADD R14, R33.reuse, 0x1, -R31 ;  /* 0x00000001210e7824 */ /* 0x040fe400078e0a1f */
[----:B------:R-:W-:Y:S02]  /*1ee0*/  VIADD R22, R33, 0x1 ;  /* 0x0000000121167836 */ /* 0x000fe40000000000 */
[C---:B------:R-:W-:Y:S02]  /*1ef0*/  IMAD.IADD R17, R3.reuse, 0x1, R18 ;  /* 0x0000000103117824 */ /* 0x040fe400078e0212 */
[----:B------:R-:W-:-:S07]  /*1f00*/  IMAD.IADD R19, R3, 0x1, R20 ;  /* 0x0000000103137824 */ /* 0x000fce00078e0214 */
.L_x_127:
[----:B0-----:R-:W0:Y:S01]  /*1f10*/  LDC.64 R24, c[0x0][0x380] ;  /* 0x0000e000ff187b82 */ /* 0x001e220000000a00 */
[----:B-1----:R-:W-:Y:S02]  /*1f20*/  HFMA2 R41, -RZ, RZ, 0, 0 ;  /* 0x00000000ff297431 */ /* 0x002fe400000001ff */
[----:B--2---:R-:W-:-:S04]  /*1f30*/  VIADD R26, R22, 0xffffffff ;  /* 0xffffffff161a7836 */ /* 0x004fc80000000000 */
[----:B0-----:R-:W-:-:S05]  /*1f40*/  IMAD.WIDE R24, R26, 0x4, R24 ;  /* 0x000000041a187825 */ /* 0x001fca00078e0218 */
[----:B------:R0:W5:Y:S01]  /*1f50*/  @!P0 LDG.E.CONSTANT R41, desc[UR6][R24.64] ;  /* 0x0000000618298981 */ /* 0x000162000c1e9900 */
[----:B------:R-:W-:Y:S01]  /*1f60*/  UMOV UR8, 0xffffffff ;  /* 0xffffffff00087882 */ /* 0x000fe20000000000 */
[----:B------:R-:W-:Y:S01]  /*1f70*/  FADD R21, -R5, 1 ;  /* 0x3f80000005157421 */ /* 0x000fe20000000100 */
[----:B------:R-:W-:Y:S01]  /*1f80*/  FADD R33, -R9, 1 ;  /* 0x3f80000009217421 */ /* 0x000fe20000000100 */
[----:B------:R-:W-:Y:S06]  /*1f90*/  BRA.DIV UR8, `(.L_x_126) ;  /* 0x0000000e086c7947 */ /* 0x000fec000b800000 */
[----:B------:R-:W2:Y:S01]  /*1fa0*/  @!P0 LDG.E.CONSTANT R32, desc[UR6][R24.64+0x4] ;  /* 0x0000040618208981 */ /* 0x000ea2000c1e9900 */
[----:B------:R-:W-:Y:S01]  /*1fb0*/  IMAD.MOV.U32 R2, RZ, RZ, RZ ;  /* 0x000000ffff027224 */ /* 0x000fe200078e00ff */
[----:B------:R-:W1:Y:S02]  /*1fc0*/  LDC R23, c[0x0][0x3bc] ;  /* 0x0000ef00ff177b82 */ /* 0x000e640000000800 */
[----:B-----5:R-:W3:Y:S01]  /*1fd0*/  SHFL.IDX PT, R28, R41, RZ, 0x1f ;  /* 0x00001fff291c7589 */ /* 0x020ee200000e0000 */
[----:B------:R-:W-:Y:S01]  /*1fe0*/  VIADD R38, R22, 0xffffffff ;  /* 0xffffffff16267836 */ /* 0x000fe20000000000 */
[----:B------:R-:W-:Y:S01]  /*1ff0*/  SHF.R.S32.HI R37, RZ, 0x1f, R3 ;  /* 0x0000001fff257819 */ /* 0x000fe20000011403 */
[----:B------:R-:W4:Y:S01]  /*2000*/  LDCU.64 UR8, c[0x0][0x3c8] ;  /* 0x00007900ff0877ac */ /* 0x000f220008000a00 */
[----:B------:R-:W-:Y:S02]  /*2010*/  SHF.R.S32.HI R44, RZ, 0x1f, R4 ;  /* 0x0000001fff2c7819 */ /* 0x000fe40000011404 */
[----:B------:R-:W-:Y:S01]  /*2020*/  SHF.R.S32.HI R39, RZ, 0x1f, R38 ;  /* 0x0000001fff277819 */ /* 0x000fe20000011426 */
[----:B------:R-:W4:Y:S01]  /*2030*/  LDCU.64 UR10, c[0x0][0x3d0] ;  /* 0x00007a00ff0a77ac */ /* 0x000f220008000a00 */
[----:B------:R-:W-:-:S02]  /*2040*/  IADD3 R36, P5, P6, R3, R38, R4 ;  /* 0x0000002603247210 */ /* 0x000fc40007ebe004 */
[--C-:B------:R-:W-:Y:S02]  /*2050*/  SHF.R.S32.HI R30, RZ, 0x1f, R6.reuse ;  /* 0x0000001fff1e7819 */ /* 0x100fe40000011406 */
[----:B------:R-:W-:Y:S02]  /*2060*/  IADD3 R38, P1, P4, R3, R38, R6 ;  /* 0x0000002603267210 */ /* 0x000fe40007c3e006 */
[C---:B------:R-:W-:Y:S02]  /*2070*/  ISETP.GE.AND P3, PT, R42.reuse, R10, PT ;  /* 0x0000000a2a00720c */ /* 0x040fe40003f66270 */
[----:B------:R-:W-:Y:S01]  /*2080*/  ISETP.GE.AND P2, PT, R42, R11, PT ;  /* 0x0000000b2a00720c */ /* 0x000fe20003f46270 */
[----:B--2---:R-:W-:Y:S01]  /*2090*/  @!P0 IMAD.MOV.U32 R2, RZ, RZ, R32 ;  /* 0x000000ffff028224 */ /* 0x004fe200078e0020 */
[----:B------:R-:W-:-:S13]  /*20a0*/  ISETP.NE.AND P0, PT, R12, RZ, PT ;  /* 0x000000ff0c00720c */ /* 0x000fda0003f05270 */
[----:B------:R-:W2:Y:S04]  /*20b0*/  @!P0 LDG.E.CONSTANT R32, desc[UR6][R24.64+0x8] ;  /* 0x0000080618208981 */ /* 0x000ea8000c1e9900 */
[----:B------:R0:W2:Y:S01]  /*20c0*/  @!P0 LDG.E.CONSTANT R34, desc[UR6][R24.64+0xc] ;  /* 0x00000c0618228981 */ /* 0x0000a2000c1e9900 */
[----:B---3--:R-:W-:Y:S01]  /*20d0*/  FMUL R27, R28, R7 ;  /* 0x000000071c1b7220 */ /* 0x008fe20000400000 */
[----:B------:R-:W-:Y:S02]  /*20e0*/  MOV R41, RZ ;  /* 0x000000ff00297202 */ /* 0x000fe40000000f00 */
[----:B------:R-:W3:Y:S01]  /*20f0*/  SHFL.IDX PT, R2, R2, RZ, 0x1f ;  /* 0x00001fff02027589 */ /* 0x000ee200000e0000 */
[----:B------:R-:W-:Y:S01]  /*2100*/  @P2 FFMA R35, R8, R35, R27 ;  /* 0x0000002308232223 */ /* 0x000fe2000000001b */
[----:B------:R-:W-:-:S02]  /*2110*/  ISETP.GE.AND P2, PT, R26, R13, PT ;  /* 0x0000000d1a00720c */ /* 0x000fc40003f46270 */
[C---:B0-----:R-:W-:Y:S01]  /*2120*/  IADD3.X R25, PT, PT, R37.reuse, R39, R44, P5, P6 ;  /* 0x0000002725197210 */ /* 0x041fe20002fec42c */
[C---:B------:R-:W-:Y:S01]  /*2130*/  FMUL R24, R28.reuse, R5 ;  /* 0x000000051c187220 */ /* 0x040fe20000400000 */
[----:B------:R-:W-:Y:S01]  /*2140*/  IADD3.X R39, PT, PT, R37, R39, R30, P1, P4 ;  /* 0x0000002725277210 */ /* 0x000fe20000fe841e */
[----:B------:R-:W-:Y:S01]  /*2150*/  FMUL R28, R28, R9 ;  /* 0x000000091c1c7220 */ /* 0x000fe20000400000 */
[----:B------:R-:W-:Y:S01]  /*2160*/  ISETP.GE.AND P4, PT, R42, R13, PT ;  /* 0x0000000d2a00720c */ /* 0x000fe20003f86270 */
[----:B------:R-:W-:Y:S01]  /*2170*/  @P3 FFMA R0, R21, R0, R24 ;  /* 0x0000000015003223 */ /* 0x000fe20000000018 */
[C---:B------:R-:W-:Y:S02]  /*2180*/  ISETP.GE.AND P6, PT, R26.reuse, R10, PT ;  /* 0x0000000a1a00720c */ /* 0x040fe40003fc6270 */
[----:B------:R-:W-:Y:S02]  /*2190*/  ISETP.GE.AND P5, PT, R26, R11, PT ;  /* 0x0000000b1a00720c */ /* 0x000fe40003fa6270 */
[----:B-1----:R-:W-:-:S02]  /*21a0*/  ISETP.GE.OR P1, PT, R20, R23, !P6 ;  /* 0x000000171400720c */ /* 0x002fc40007726670 */
[----:B------:R-:W-:-:S05]  /*21b0*/  ISETP.GE.OR P3, PT, R18, R23, !P5 ;  /* 0x000000171200720c */ /* 0x000fca0006f66670 */
[----:B------:R-:W-:Y:S01]  /*21c0*/  @P4 FFMA R40, R33, R40, R28 ;  /* 0x0000002821284223 */ /* 0x000fe2000000001c */
[----:B------:R-:W-:Y:S01]  /*21d0*/  ISETP.GE.OR P4, PT, R16, R23, !P2 ;  /* 0x000000171000720c */ /* 0x000fe20005786670 */
[----:B---3--:R-:W-:-:S04]  /*21e0*/  FMUL R42, R2, R5 ;  /* 0x00000005022a7220 */ /* 0x008fc80000400000 */
[----:B------:R-:W0:Y:S08]  /*21f0*/  @!P1 LDC.64 R30, c[0x0][0x3c8] ;  /* 0x0000f200ff1e9b82 */ /* 0x000e300000000a00 */
[----:B------:R-:W1:Y:S08]  /*2200*/  @!P3 LDC.64 R26, c[0x0][0x3d0] ;  /* 0x0000f400ff1abb82 */ /* 0x000e700000000a00 */
[----:B------:R-:W3:Y:S01]  /*2210*/  @!P4 LDC.64 R28, c[0x0][0x3d8] ;  /* 0x0000f600ff1ccb82 */ /* 0x000ee20000000a00 */
[----:B0-----:R-:W-:-:S05]  /*2220*/  @!P1 IMAD.WIDE R30, R19, 0x4, R30 ;  /* 0x00000004131e9825 */ /* 0x001fca00078e021e */
[----:B------:R0:W-:Y:S01]  /*2230*/  @!P1 STG.E desc[UR6][R30.64], R0 ;  /* 0x000000001e009986 */ /* 0x0001e2000c101906 */
[----:B------:R-:W-:Y:S01]  /*2240*/  IADD3 R24, P1, PT, R3, R20, RZ ;  /* 0x0000001403187210 */ /* 0x000fe20007f3e0ff */
[----:B-1----:R-:W-:-:S03]  /*2250*/  @!P3 IMAD.WIDE R26, R17, 0x4, R26 ;  /* 0x00000004111ab825 */ /* 0x002fc600078e021a */
[----:B------:R-:W-:Y:S02]  /*2260*/  LEA.HI.X.SX32 R37, R20, R37, 0x1, P1 ;  /* 0x0000002514257211 */ /* 0x000fe400008f0eff */
[----:B------:R1:W-:Y:S01]  /*2270*/  @!P3 STG.E desc[UR6][R26.64], R35 ;  /* 0x000000231a00b986 */ /* 0x0003e2000c101906 */
[----:B------:R-:W-:Y:S01]  /*2280*/  ISETP.GE.AND P3, PT, R22, R10, PT ;  /* 0x0000000a1600720c */ /* 0x000fe20003f66270 */
[----:B---3--:R-:W-:-:S04]  /*2290*/  @!P4 IMAD.WIDE R28, R15, 0x4, R28 ;  /* 0x000000040f1cc825 */ /* 0x008fc800078e021c */
[----:B0-----:R-:W-:Y:S01]  /*22a0*/  FFMA R31, R21, R0, R42 ;  /* 0x00000000151f7223 */ /* 0x001fe2000000002a */
[----:B------:R-:W-:Y:S01]  /*22b0*/  VIADD R30, R20, 0x1 ;  /* 0x00000001141e7836 */ /* 0x000fe20000000000 */
[----:B------:R0:W-:Y:S03]  /*22c0*/  @!P4 STG.E desc[UR6][R28.64], R40 ;  /* 0x000000281c00c986 */ /* 0x0001e6000c101906 */
[----:B------:R-:W-:Y:S02]  /*22d0*/  FSEL R42, R0, R31, !P6 ;  /* 0x0000001f002a7208 */ /* 0x000fe40007000000 */
[----:B----4-:R-:W-:Y:S01]  /*22e0*/  LEA R31, P1, R24, UR8, 0x2 ;  /* 0x00000008181f7c11 */ /* 0x010fe2000f8210ff */
[----:B-1----:R-:W-:Y:S01]  /*22f0*/  FMUL R27, R2, R7 ;  /* 0x00000007021b7220 */ /* 0x002fe20000400000 */
[----:B------:R-:W-:Y:S01]  /*2300*/  ISETP.GE.OR P4, PT, R30, R23, !P3 ;  /* 0x000000171e00720c */ /* 0x000fe20005f86670 */
[----:B------:R-:W-:Y:S01]  /*2310*/  VIADD R30, R18, 0x1 ;  /* 0x00000001121e7836 */ /* 0x000fe20000000000 */
[----:B------:R-:W-:Y:S01]  /*2320*/  ISETP.GE.AND P6, PT, R22, R11, PT ;  /* 0x0000000b1600720c */ /* 0x000fe20003fc6270 */
[----:B------:R-:W-:Y:S01]  /*2330*/  FFMA R26, R8, R35, R27 ;  /* 0x00000023081a7223 */ /* 0x000fe2000000001b */
[----:B------:R-:W-:Y:S01]  /*2340*/  LEA.HI.X R27, R24, UR9, R37, 0x2, P1 ;  /* 0x00000009181b7c11 */ /* 0x000fe200088f1425 */
[----:B------:R-:W1:Y:S01]  /*2350*/  LDCU.64 UR8, c[0x0][0x3d8] ;  /* 0x00007b00ff0877ac */ /* 0x000e620008000a00 */
[----:B------:R-:W-:-:S02]  /*2360*/  ISETP.GE.AND P1, PT, R22, R13, PT ;  /* 0x0000000d1600720c */ /* 0x000fc40003f26270 */
[----:B------:R-:W-:Y:S01]  /*2370*/  FSEL R37, R35, R26, !P5 ;  /* 0x0000001a23257208 */ /* 0x000fe20006800000 */
[----:B------:R-:W-:Y:S01]  /*2380*/  IMAD.MOV.U32 R26, RZ, RZ, R31 ;  /* 0x000000ffff1a7224 */ /* 0x000fe200078e001f */
[----:B------:R-:W-:Y:S02]  /*2390*/  ISETP.GE.OR P5, PT, R30, R23, !P6 ;  /* 0x000000171e00720c */ /* 0x000fe400077a6670 */
[----:B------:R-:W-:Y:S02]  /*23a0*/  IADD3 R24, PT, PT, R16, 0x1, RZ ;  /* 0x0000000110187810 */ /* 0x000fe40007ffe0ff */
[----:B------:R-:W-:Y:S01]  /*23b0*/  @!P4 STG.E desc[UR6][R26.64+0x4], R42 ;  /* 0x0000042a1a00c986 */ /* 0x000fe2000c101906 */
[----:B------:R-:W-:-:S04]  /*23c0*/  LEA R30, P4, R36, UR10, 0x2 ;  /* 0x0000000a241e7c11 */ /* 0x000fc8000f8810ff */
[----:B0-----:R-:W-:Y:S02]  /*23d0*/  LEA.HI.X R29, R36, UR11, R25, 0x2, P4 ;  /* 0x0000000b241d7c11 */ /* 0x001fe4000a0f1419 */
[----:B------:R-:W-:Y:S01]  /*23e0*/  ISETP.GE.OR P4, PT, R24, R23, !P1 ;  /* 0x000000171800720c */ /* 0x000fe20004f86670 */
[----:B------:R-:W-:Y:S01]  /*23f0*/  FMUL R24, R2, R9 ;  /* 0x0000000902187220 */ /* 0x000fe20000400000 */
[----:B------:R-:W-:Y:S01]  /*2400*/  VIADD R2, R22, 0x1 ;  /* 0x0000000116027836 */ /* 0x000fe20000000000 */
[----:B------:R-:W-:Y:S02]  /*2410*/  IADD3 R36, PT, PT, R20, 0x2, RZ ;  /* 0x0000000214247810 */ /* 0x000fe40007ffe0ff */
[----:B------:R-:W-:-:S05]  /*2420*/  FFMA R25, R33, R40, R24 ;  /* 0x0000002821197223 */ /* 0x000fca0000000018 */
[----:B------:R-:W-:Y:S02]  /*2430*/  FSEL R24, R40, R25, !P2 ;  /* 0x0000001928187208 */ /* 0x000fe40005000000 */
[----:B------:R-:W-:Y:S01]  /*2440*/  ISETP.GE.AND P2, PT, R2, R10, PT ;  /* 0x0000000a0200720c */ /* 0x000fe20003f46270 */
[----:B--2---:R-:W-:-:S05]  /*2450*/  @!P0 IMAD.MOV.U32 R41, RZ, RZ, R32 ;  /* 0x000000ffff298224 */ /* 0x004fca00078e0020 */
[----:B------:R-:W0:Y:S02]  /*2460*/  SHFL.IDX PT, R32, R41, RZ, 0x1f ;  /* 0x00001fff29207589 */ /* 0x000e2400000e0000 */
[C---:B0-----:R-:W-:Y:S01]  /*2470*/  FMUL R28, R32.reuse, R5 ;  /* 0x00000005201c7220 */ /* 0x041fe20000400000 */
[C---:B------:R-:W-:Y:S01]  /*2480*/  FMUL R41, R32.reuse, R7 ;  /* 0x0000000720297220 */ /* 0x040fe20000400000 */
[----:B------:R-:W-:Y:S02]  /*2490*/  FMUL R32, R32, R9 ;  /* 0x0000000920207220 */ /* 0x000fe40000400000 */
[----:B------:R-:W-:Y:S01]  /*24a0*/  FFMA R31, R21, R42, R28 ;  /* 0x0000002a151f7223 */ /* 0x000fe2000000001c */
[----:B------:R-:W-:Y:S02]  /*24b0*/  IMAD.MOV.U32 R28, RZ, RZ, R30 ;  /* 0x000000ffff1c7224 */ /* 0x000fe400078e001e */
[----:B------:R-:W-:Y:S01]  /*24c0*/  FFMA R30, R8, R37, R41 ;  /* 0x00000025081e7223 */ /* 0x000fe20000000029 */
[----:B------:R-:W-:Y:S01]  /*24d0*/  FFMA R33, R33, R24, R32 ;  /* 0x0000001821217223 */ /* 0x000fe20000000020 */
[----:B------:R-:W-:Y:S01]  /*24e0*/  VIADD R32, R16, 0x2 ;  /* 0x0000000210207836 */ /* 0x000fe20000000000 */
[----:B------:R-:W-:Y:S01]  /*24f0*/  FSEL R25, R0, R31, !P3 ;  /* 0x0000001f00197208 */ /* 0x000fe20005800000 */
[----:B------:R2:W-:Y:S01]  /*2500*/  @!P5 STG.E desc[UR6][R28.64+0x4], R37 ;  /* 0x000004251c00d986 */ /* 0x0005e2000c101906 */
[----:B-1----:R-:W-:-:S02]  /*2510*/  LEA R41, P5, R38, UR8, 0x2 ;  /* 0x0000000826297c11 */ /* 0x002fc4000f8a10ff */
[----:B------:R-:W-:Y:S02]  /*2520*/  FSEL R43, R35, R30, !P6 ;  /* 0x0000001e232b7208 */ /* 0x000fe40007000000 */
[C---:B------:R-:W-:Y:S01]  /*2530*/  ISETP.GE.AND P3, PT, R2.reuse, R11, PT ;  /* 0x0000000b0200720c */ /* 0x040fe20003f66270 */
[----:B------:R-:W-:Y:S01]  /*2540*/  IMAD.MOV.U32 R30, RZ, RZ, R41 ;  /* 0x000000ffff1e7224 */ /* 0x000fe200078e0029 */
[----:B------:R-:W-:Y:S01]  /*2550*/  ISETP.GE.AND P6, PT, R2, R13, PT ;  /* 0x0000000d0200720c */ /* 0x000fe20003fc6270 */
[----:B------:R-:W-:Y:S01]  /*2560*/  VIADD R2, R18, 0x2 ;  /* 0x0000000212027836 */ /* 0x000fe20000000000 */
[----:B------:R-:W-:Y:S02]  /*2570*/  LEA.HI.X R31, R38, UR9, R39, 0x2, P5 ;  /* 0x00000009261f7c11 */ /* 0x000fe4000a8f1427 */
[----:B------:R-:W-:Y:S02]  /*2580*/  ISETP.GE.OR P5, PT, R36, R23, !P2 ;  /* 0x000000172400720c */ /* 0x000fe400057a6670 */
[----:B------:R-:W-:Y:S01]  /*2590*/  FSEL R33, R40, R33, !P1 ;  /* 0x0000002128217208 */ /* 0x000fe20004800000 */
[----:B------:R2:W-:Y:S01]  /*25a0*/  @!P4 STG.E desc[UR6][R30.64+0x4], R24 ;  /* 0x000004181e00c986 */ /* 0x0005e2000c101906 */
[----:B------:R-:W-:-:S02]  /*25b0*/  ISETP.GE.OR P4, PT, R2, R23, !P3 ;  /* 0x000000170200720c */ /* 0x000fc40005f86670 */
[----:B------:R-:W-:Y:S02]  /*25c0*/  ISETP.GE.OR P1, PT, R32, R23, !P6 ;  /* 0x000000172000720c */ /* 0x000fe40007726670 */
[----:B------:R-:W-:Y:S01]  /*25d0*/  MOV R41, RZ ;  /* 0x000000ff00297202 */ /* 0x000fe20000000f00 */
[----:B------:R-:W-:-:S04]  /*25e0*/  @!P0 IMAD.MOV.U32 R41, RZ, RZ, R34 ;  /* 0x000000ffff298224 */ /* 0x000fc800078e0022 */
[----:B------:R2:W-:Y:S04]  /*25f0*/  @!P5 STG.E desc[UR6][R26.64+0x8], R25 ;  /* 0x000008191a00d986 */ /* 0x0005e8000c101906 */
[----:B------:R2:W-:Y:S04]  /*2600*/  @!P4 STG.E desc[UR6][R28.64+0x8], R43 ;  /* 0x0000082b1c00c986 */ /* 0x0005e8000c101906 */
[----:B------:R2:W1:Y:S04]  /*2610*/  SHFL.IDX PT, R2, R41, RZ, 0x1f ;  /* 0x00001fff29027589 */ /* 0x00046800000e0000 */
[----:B------:R2:W-:Y:S02]  /*2620*/  @!P1 STG.E desc[UR6][R30.64+0x8], R33 ;  /* 0x000008211e009986 */ /* 0x0005e4000c101906 */
.L_x_145:
[----:B------:R-:W-:Y:S01]  /*2630*/  VIADD R42, R22, 0x2 ;  /* 0x00000002162a7836 */ /* 0x000fe20000000000 */
[----:B------:R-:W-:Y:S01]  /*2640*/  IADD3 R32, PT, PT, R18, 0x3, RZ ;  /* 0x0000000312207810 */ /* 0x000fe20007ffe0ff */
[----:B--2---:R-:W-:Y:S02]  /*2650*/  VIADD R24, R20, 0x3 ;  /* 0x0000000314187836 */ /* 0x004fe40000000000 */
[----:B-1----:R-:W-:Y:S01]  /*2660*/  FMUL R37, R2, R7 ;  /* 0x0000000702257220 */ /* 0x002fe20000400000 */
[----:B------:R-:W-:Y:S01]  /*2670*/  FADD R39, -R9, 1 ;  /* 0x3f80000009277421 */ /* 0x000fe20000000100 */
[----:B------:R-:W-:Y:S01]  /*2680*/  ISETP.GE.AND P4, PT, R42, R11, PT ;  /* 0x0000000b2a00720c */ /* 0x000fe20003f86270 */
[----:B------:R-:W-:Y:S01]  /*2690*/  VIADD R14, R14, 0x4 ;  /* 0x000000040e0e7836 */ /* 0x000fe20000000000 */
[----:B------:R-:W-:Y:S01]  /*26a0*/  ISETP.GE.AND P1, PT, R42, R10, PT ;  /* 0x0000000a2a00720c */ /* 0x000fe20003f26270 */
[----:B------:R-:W-:Y:S01]  /*26b0*/  @P3 FFMA R35, R8, R43, R37 ;  /* 0x0000002b08233223 */ /* 0x000fe20000000025 */
[----:B------:R-:W-:Y:S01]  /*26c0*/  ISETP.GE.OR P4, PT, R32, R23, !P4 ;  /* 0x000000172000720c */ /* 0x000fe20006786670 */
[----:B------:R-:W-:Y:S01]  /*26d0*/  VIADD R32, R16, 0x3 ;  /* 0x0000000310207836 */ /* 0x000fe20000000000 */
[----:B------:R-:W-:Y:S01]  /*26e0*/  ISETP.GE.AND P5, PT, R42, R13, PT ;  /* 0x0000000d2a00720c */ /* 0x000fe20003fa6270 */
[----:B------:R-:W-:Y:S01]  /*26f0*/  VIADD R15, R15, 0x4 ;  /* 0x000000040f0f7836 */ /* 0x000fe20000000000 */
[----:B------:R-:W-:Y:S01]  /*2700*/  ISETP.GE.OR P1, PT, R24, R23, !P1 ;  /* 0x000000171800720c */ /* 0x000fe20004f26670 */
[----:B------:R-:W-:Y:S01]  /*2710*/  FMUL R24, R2, R5 ;  /* 0x0000000502187220 */ /* 0x000fe20000400000 */
[----:B------:R-:W-:Y:S01]  /*2720*/  ISETP.GE.OR P5, PT, R32, R23, !P5 ;  /* 0x000000172000720c */ /* 0x000fe20006fa6670 */
[----:B------:R-:W-:Y:S01]  /*2730*/  FMUL R2, R2, R9 ;  /* 0x0000000902027220 */ /* 0x000fe20000400000 */
[----:B------:R-:W-:Y:S01]  /*2740*/  IADD3 R17, PT, PT, R17, 0x4, RZ ;  /* 0x0000000411117810 */ /* 0x000fe20007ffe0ff */
[----:B------:R-:W-:Y:S01]  /*2750*/  @P2 FFMA R0, R21, R25, R24 ;  /* 0x0000001915002223 */ /* 0x000fe20000000018 */
[----:B------:R-:W-:-:S02]  /*2760*/  VIADD R19, R19, 0x4 ;  /* 0x0000000413137836 */ /* 0x000fc40000000000 */
[----:B------:R-:W-:Y:S01]  /*2770*/  @P6 FFMA R40, R39, R33, R2 ;  /* 0x0000002127286223 */ /* 0x000fe20000000002 */
[----:B------:R-:W-:Y:S01]  /*2780*/  VIADD R22, R22, 0x4 ;  /* 0x0000000416167836 */ /* 0x000fe20000000000 */
[----:B------:R-:W-:Y:S01]  /*2790*/  IADD3 R18, PT, PT, R18, 0x4, RZ ;  /* 0x0000000412127810 */ /* 0x000fe20007ffe0ff */
[----:B------:R-:W-:Y:S02]  /*27a0*/  VIADD R16, R16, 0x4 ;  /* 0x0000000410107836 */ /* 0x000fe40000000000 */
[----:B------:R-:W-:Y:S01]  /*27b0*/  VIADD R20, R20, 0x4 ;  /* 0x0000000414147836 */ /* 0x000fe20000000000 */
[----:B------:R2:W-:Y:S01]  /*27c0*/  @!P1 STG.E desc[UR6][R26.64+0xc], R0 ;  /* 0x00000c001a009986 */ /* 0x0005e2000c101906 */
[----:B------:R-:W-:-:S03]  /*27d0*/  ISETP.NE.AND P1, PT, R14, RZ, PT ;  /* 0x000000ff0e00720c */ /* 0x000fc60003f25270 */
[----:B------:R2:W-:Y:S04]  /*27e0*/  @!P4 STG.E desc[UR6][R28.64+0xc], R35 ;  /* 0x00000c231c00c986 */ /* 0x0005e8000c101906 */
[----:B------:R2:W-:Y:S06]  /*27f0*/  @!P5 STG.E desc[UR6][R30.64+0xc], R40 ;  /* 0x00000c281e00d986 */ /* 0x0005ec000c101906 */
[----:B------:R-:W-:Y:S05]  /*2800*/  @P1 BRA `(.L_x_127) ;  /* 0xfffffff400c01947 */ /* 0x000fea000383ffff */
[----:B------:R-:W-:Y:S05]  /*2810*/  EXIT ;  /* 0x000000000000794d */ /* 0x000fea0003800000 */
.L_x_116:
[----:B------:R-:W-:Y:S01]  /*2820*/  IMAD.U32 R22, RZ, RZ, UR12 ;  /* 0x0000000cff167e24 */ /* 0x000fe2000f8e00ff */
[----:B0-----:R-:W-:-:S04]  /*2830*/  SHF.R.S32.HI R17, RZ, 0x1f, R26 ;  /* 0x0000001fff117819 */ /* 0x001fc8000001141a */
[----:B------:R-:W-:-:S05]  /*2840*/  IADD3 R24, P1, PT, R26, R22, RZ ;  /* 0x000000161a187210 */ /* 0x000fca0007f3e0ff */
[----:B------:R-:W-:Y:S01]  /*2850*/  IMAD.X R17, R28, 0x1, R17, P1 ;  /* 0x000000011c117824 */ /* 0x000fe200008e0611 */
[----:B------:R-:W-:-:S04]  /*2860*/  LEA R16, P1, R24, UR4, 0x2 ;  /* 0x0000000418107c11 */ /* 0x000fc8000f8210ff */
[----:B------:R-:W-:-:S05]  /*2870*/  LEA.HI.X R17, R24, UR5, R17, 0x2, P1 ;  /* 0x0000000518117c11 */ /* 0x000fca00088f1411 */
[----:B------:R0:W5:Y:S01]  /*2880*/  @!P0 LDG.E.CONSTANT R34, desc[UR6][R16.64+0x4] ;  /* 0x0000040610228981 */ /* 0x000162000c1e9900 */
[----:B------:R-:W-:Y:S01]  /*2890*/  HFMA2 R38, -RZ, RZ, 0, 0 ;  /* 0x00000000ff267431 */ /* 0x000fe200000001ff */
[----:B------:R-:W-:Y:S01]  /*28a0*/  BSSY B1, `(.L_x_128) ;  /* 0x0000006000017945 */ /* 0x000fe20003800000 */
[----:B------:R-:W-:Y:S02]  /*28b0*/  IMAD.MOV.U32 R39, RZ, RZ, 0x1f ;  /* 0x0000001fff277424 */ /* 0x000fe400078e00ff */
[----:B------:R-:W-:-:S07]  /*28c0*/  IMAD.MOV.U32 R36, RZ, RZ, -0x1 ;  /* 0xffffffffff247424 */ /* 0x000fce00078e00ff */
[----:B0----5:R-:W-:Y:S05]  /*28d0*/  WARPSYNC.COLLECTIVE R36, `(.L_x_129) ;  /* 0x0000000024087348 */ /* 0x021fea0003c00000 */
[----:B-----5:R1:W2:Y:S02]  /*28e0*/  SHFL.IDX P1, R36, R41, R38, R39 ;  /* 0x0000002629247389 */ /* 0x0202a40000020027 */
[----:B012---:R-:W-:Y:S05]  /*28f0*/  ENDCOLLECTIVE ;  /* 0x000000000000791b */ /* 0x007fea0003800000 */
.L_x_129:
[----:B------:R-:W-:Y:S05]  /*2900*/  BSYNC B1 ;  /* 0x0000000000017941 */ /* 0x000fea0003800000 */
.L_x_128:
[C---:B------:R-:W-:Y:S01]  /*2910*/  ISETP.GE.AND P2, PT, R26.reuse, R18, PT ;  /* 0x000000121a00720c */ /* 0x040fe20003f46270 */
[----:B------:R-:W-:Y:S01]  /*2920*/  IMAD.MOV.U32 R41, RZ, RZ, R36 ;  /* 0x000000ffff297224 */ /* 0x000fe200078e0024 */
[C---:B------:R-:W-:Y:S01]  /*2930*/  ISETP.GE.AND P3, PT, R26.reuse, R19, PT ;  /* 0x000000131a00720c */ /* 0x040fe20003f66270 */
[C---:B------:R-:W-:Y:S01]  /*2940*/  VIADD R24, R26.reuse, 0x1 ;  /* 0x000000011a187836 */ /* 0x040fe20000000000 */
[----:B------:R0:W5:Y:S01]  /*2950*/  @!P0 LDG.E.CONSTANT R31, desc[UR6][R16.64+0xc] ;  /* 0x00000c06101f8981 */ /* 0x000162000c1e9900 */
[----:B------:R-:W-:Y:S02]  /*2960*/  ISETP.GE.AND P1, PT, R26, R15, PT ;  /* 0x0000000f1a00720c */ /* 0x000fe40003f26270 */
[----:B------:R-:W-:Y:S01]  /*2970*/  MOV R33, RZ ;  /* 0x000000ff00217202 */ /* 0x000fe20000000f00 */
[----:B------:R-:W-:Y:S01]  /*2980*/  @!P0 IMAD.MOV.U32 R33, RZ, RZ, R34 ;  /* 0x000000ffff218224 */ /* 0x000fe200078e0022 */
[----:B------:R-:W-:-:S04]  /*2990*/  ISETP.GE.AND P4, PT, R24, R19, PT ;  /* 0x000000131800720c */ /* 0x000fc80003f86270 */
[C---:B------:R-:W-:Y:S01]  /*29a0*/  @!P2 FADD R2, R41.reuse, R2 ;  /* 0x000000022902a221 */ /* 0x040fe20000000000 */
[C---:B------:R-:W-:Y:S01]  /*29b0*/  ISETP.GE.AND P2, PT, R24.reuse, R15, PT ;  /* 0x0000000f1800720c */ /* 0x040fe20003f46270 */
[C---:B------:R-:W-:Y:S01]  /*29c0*/  @!P3 FADD R40, R41.reuse, R40 ;  /* 0x000000282928b221 */ /* 0x040fe20000000000 */
[----:B------:R-:W-:Y:S02]  /*29d0*/  ISETP.GE.AND P3, PT, R24, R18, PT ;  /* 0x000000121800720c */ /* 0x000fe40003f66270 */
[----:B------:R0:W5:Y:S01]  /*29e0*/  @!P0 LDG.E.CONSTANT R24, desc[UR6][R16.64+0x8] ;  /* 0x0000080610188981 */ /* 0x000162000c1e9900 */
[----:B------:R-:W-:Y:S02]  /*29f0*/  HFMA2 R38, -RZ, RZ, 0, 0 ;  /* 0x00000000ff267431 */ /* 0x000fe400000001ff */
[----:B------:R-:W-:Y:S01]  /*2a00*/  @!P1 FADD R32, R41, R32 ;  /* 0x0000002029209221 */ /* 0x000fe20000000000 */
[----:B------:R-:W-:Y:S02]  /*2a10*/  IMAD.MOV.U32 R36, RZ, RZ, -0x1 ;  /* 0xffffffffff247424 */ /* 0x000fe400078e00ff */
[----:B------:R-:W-:-:S02]  /*2a20*/  IMAD.MOV.U32 R41, RZ, RZ, R33 ;  /* 0x000000ffff297224 */ /* 0x000fc400078e0021 */
[----:B------:R-:W-:-:S07]  /*2a30*/  IMAD.MOV.U32 R39, RZ, RZ, 0x1f ;  /* 0x0000001fff277424 */ /* 0x000fce00078e00ff */
[----:B0----5:R-:W-:Y:S05]  /*2a40*/  WARPSYNC.COLLECTIVE R36, `(.L_x_130) ;  /* 0x0000000024087348 */ /* 0x021fea0003c00000 */
[----:B------:R1:W2:Y:S02]  /*2a50*/  SHFL.IDX P1, R36, R41, R38, R39 ;  /* 0x0000002629247389 */ /* 0x0002a40000020027 */
[----:B012--5:R-:W-:Y:S05]  /*2a60*/  ENDCOLLECTIVE ;  /* 0x000000000000791b */ /* 0x027fea0003800000 */
.L_x_130:
[----:B------:R-:W-:Y:S01]  /*2a70*/  MOV R35, RZ ;  /* 0x000000ff00237202 */ /* 0x000fe20000000f00 */
[----:B------:R-:W-:Y:S02]  /*2a80*/  IMAD.MOV.U32 R33, RZ, RZ, R36 ;  /* 0x000000ffff217224 */ /* 0x000fe400078e0024 */
[----:B------:R-:W-:Y:S02]  /*2a90*/  IMAD.MOV.U32 R36, RZ, RZ, -0x1 ;  /* 0xffffffffff247424 */ /* 0x000fe400078e00ff */
[----:B------:R-:W-:Y:S02]  /*2aa0*/  IMAD.MOV.U32 R17, RZ, RZ, RZ ;  /* 0x000000ffff117224 */ /* 0x000fe400078e00ff */
[--C-:B------:R-:W-:Y:S01]  /*2ab0*/  @!P2 FADD R32, R32, R33.reuse ;  /* 0x000000212020a221 */ /* 0x100fe20000000000 */
[--C-:B------:R-:W-:Y:S01]  /*2ac0*/  @!P3 FADD R2, R2, R33.reuse ;  /* 0x000000210202b221 */ /* 0x100fe20000000000 */
[----:B------:R-:W-:Y:S01]  /*2ad0*/  @!P4 FADD R40, R40, R33 ;  /* 0x000000212828c221 */ /* 0x000fe20000000000 */
[----:B------:R-:W-:-:S04]  /*2ae0*/  @!P0 IMAD.MOV.U32 R35, RZ, RZ, R24 ;  /* 0x000000ffff238224 */ /* 0x000fc800078e0018 */
[----:B------:R-:W-:-:S07]  /*2af0*/  IMAD.MOV.U32 R41, RZ, RZ, R35 ;  /* 0x000000ffff297224 */ /* 0x000fce00078e0023 */
[----:B------:R-:W-:Y:S05]  /*2b00*/  WARPSYNC.COLLECTIVE R36, `(.L_x_131) ;  /* 0x0000000024087348 */ /* 0x000fea0003c00000 */
[----:B------:R0:W1:Y:S02]  /*2b10*/  SHFL.IDX P1, R36, R41, R38, R39 ;  /* 0x0000002629247389 */ /* 0x0000640000020027 */
[----:B01----:R-:W-:Y:S05]  /*2b20*/  ENDCOLLECTIVE ;  /* 0x000000000000791b */ /* 0x003fea0003800000 */
.L_x_131:
[----:B------:R-:W-:Y:S02]  /*2b30*/  @!P0 IMAD.MOV.U32 R17, RZ, RZ, R31 ;  /* 0x000000ffff118224 */ /* 0x000fe400078e001f */
[----:B------:R-:W-:-:S03]  /*2b40*/  VIADD R24, R26, 0x2 ;  /* 0x000000021a187836 */ /* 0x000fc60000000000 */
[----:B------:R-:W-:Y:S02]  /*2b50*/  MOV R41, R17 ;  /* 0x0000001100297202 */ /* 0x000fe40000000f00 */
[----:B------:R-:W-:Y:S01]  /*2b60*/  MOV R16, R36 ;  /* 0x0000002400107202 */ /* 0x000fe20000000f00 */
[----:B------:R-:W-:-:S07]  /*2b70*/  IMAD.MOV.U32 R36, RZ, RZ, -0x1 ;  /* 0xffffffffff247424 */ /* 0x000fce00078e00ff */
[----:B------:R-:W-:Y:S05]  /*2b80*/  WARPSYNC.COLLECTIVE R36, `(.L_x_132) ;  /* 0x0000000024087348 */ /* 0x000fea0003c00000 */
[----:B------:R0:W1:Y:S02]  /*2b90*/  SHFL.IDX P1, R36, R41, R38, R39 ;  /* 0x0000002629247389 */ /* 0x0000640000020027 */
[----:B01----:R-:W-:Y:S05]  /*2ba0*/  ENDCOLLECTIVE ;  /* 0x000000000000791b */ /* 0x003fea0003800000 */
.L_x_132:
[C---:B------:R-:W-:Y:S02]  /*2bb0*/  ISETP.GE.AND P2, PT, R24.reuse, R15, PT ;  /* 0x0000000f1800720c */ /* 0x040fe40003f46270 */
[C---:B------:R-:W-:Y:S02]  /*2bc0*/  ISETP.GE.AND P3, PT, R24.reuse, R18, PT ;  /* 0x000000121800720c */ /* 0x040fe40003f66270 */
[----:B------:R-:W-:-:S09]  /*2bd0*/  ISETP.GE.AND P4, PT, R24, R19, PT ;  /* 0x000000131800720c */ /* 0x000fd20003f86270 */
[--C-:B------:R-:W-:Y:S02]  /*2be0*/  @!P2 FADD R32, R32, R16.reuse ;  /* 0x000000102020a221 */ /* 0x100fe40000000000 */
[--C-:B------:R-:W-:Y:S02]  /*2bf0*/  @!P3 FADD R2, R2, R16.reuse ;  /* 0x000000100202b221 */ /* 0x100fe40000000000 */
[----:B------:R-:W-:Y:S01]  /*2c00*/  @!P4 FADD R40, R40, R16 ;  /* 0x000000102828c221 */ /* 0x000fe20000000000 */
[----:B------:R-:W-:Y:S01]  /*2c10*/  IMAD.MOV.U32 R17, RZ, RZ, R36 ;  /* 0x000000ffff117224 */ /* 0x000fe200078e0024 */
[----:B------:R-:W-:Y:S06]  /*2c20*/  BRA `(.L_x_133) ;  /* 0xffffffe800a47947 */ /* 0x000fec000383ffff */
.L_x_120:
[----:B------:R-:W-:Y:S01]  /*2c30*/  BSSY B1, `(.L_x_134) ;  /* 0x0000007000017945 */ /* 0x000fe20003800000 */
[----:B------:R-:W-:Y:S01]  /*2c40*/  IMAD.MOV.U32 R38, RZ, RZ, RZ ;  /* 0x000000ffff267224 */ /* 0x000fe200078e00ff */
[----:B------:R-:W-:Y:S01]  /*2c50*/  MOV R39, 0x1f ;  /* 0x0000001f00277802 */ /* 0x000fe20000000f00 */
[----:B------:R-:W-:-:S07]  /*2c60*/  IMAD.MOV.U32 R36, RZ, RZ, -0x1 ;  /* 0xffffffffff247424 */ /* 0x000fce00078e00ff */
[----:B0----5:R-:W-:Y:S05]  /*2c70*/  WARPSYNC.COLLECTIVE R36, `(.L_x_135) ;  /* 0x0000000024087348 */ /* 0x021fea0003c00000 */
[----:B-----5:R1:W2:Y:S02]  /*2c80*/  SHFL.IDX P1, R36, R41, R38, R39 ;  /* 0x0000002629247389 */ /* 0x0202a40000020027 */
[----:B012---:R-:W-:Y:S05]  /*2c90*/  ENDCOLLECTIVE ;  /* 0x000000000000791b */ /* 0x007fea0003800000 */
.L_x_135:
[----:B------:R-:W-:Y:S05]  /*2ca0*/  BSYNC B1 ;  /* 0x0000000000017941 */ /* 0x000fea0003800000 */
.L_x_134:
[----:B------:R-:W-:Y:S05]  /*2cb0*/  BRA `(.L_x_136) ;  /* 0xffffffe800e87947 */ /* 0x000fea000383ffff */
.L_x_124:
[----:B------:R-:W-:Y:S01]  /*2cc0*/  BSSY B1, `(.L_x_137) ;  /* 0x0000007000017945 */ /* 0x000fe20003800000 */
[----:B------:R-:W-:Y:S01]  /*2cd0*/  IMAD.MOV.U32 R38, RZ, RZ, RZ ;  /* 0x000000ffff267224 */ /* 0x000fe200078e00ff */
[----:B------:R-:W-:Y:S01]  /*2ce0*/  MOV R36, 0xffffffff ;  /* 0xffffffff00247802 */ /* 0x000fe20000000f00 */
[----:B------:R-:W-:-:S07]  /*2cf0*/  IMAD.MOV.U32 R39, RZ, RZ, 0x1f ;  /* 0x0000001fff277424 */ /* 0x000fce00078e00ff */
[----:B-----5:R-:W-:Y:S05]  /*2d00*/  WARPSYNC.COLLECTIVE R36, `(.L_x_138) ;  /* 0x0000000024087348 */ /* 0x020fea0003c00000 */
[----:B-----5:R0:W1:Y:S02]  /*2d10*/  SHFL.IDX P1, R36, R41, R38, R39 ;  /* 0x0000002629247389 */ /* 0x0200640000020027 */
[----:B01----:R-:W-:Y:S05]  /*2d20*/  ENDCOLLECTIVE ;  /* 0x000000000000791b */ /* 0x003fea0003800000 */
.L_x_138:
[----:B------:R-:W-:Y:S05]  /*2d30*/  BSYNC B1 ;  /* 0x0000000000017941 */ /* 0x000fea0003800000 */
.L_x_137:
[----:B------:R-:W-:Y:S05]  /*2d40*/  BRA `(.L_x_139) ;  /* 0xffffffec00d07947 */ /* 0x000fea000383ffff */
.L_x_126:
[----:B------:R1:W5:Y:S01]  /*2d50*/  @!P0 LDG.E.CONSTANT R32, desc[UR6][R24.64+0x4] ;  /* 0x0000040618208981 */ /* 0x000362000c1e9900 */
[----:B------:R-:W2:Y:S01]  /*2d60*/  LDC R23, c[0x0][0x3bc] ;  /* 0x0000ef00ff177b82 */ /* 0x000ea20000000800 */
[----:B------:R-:W-:Y:S01]  /*2d70*/  BSSY B0, `(.L_x_140) ;  /* 0x0000007000007945 */ /* 0x000fe20003800000 */
[----:B------:R-:W-:Y:S02]  /*2d80*/  IMAD.MOV.U32 R38, RZ, RZ, RZ ;  /* 0x000000ffff267224 */ /* 0x000fe400078e00ff */
[----:B------:R-:W-:Y:S02]  /*2d90*/  IMAD.MOV.U32 R39, RZ, RZ, 0x1f ;  /* 0x0000001fff277424 */ /* 0x000fe400078e00ff */
[----:B------:R-:W-:-:S07]  /*2da0*/  IMAD.MOV.U32 R36, RZ, RZ, -0x1 ;  /* 0xffffffffff247424 */ /* 0x000fce00078e00ff */
[----:B012--5:R-:W-:Y:S05]  /*2db0*/  WARPSYNC.COLLECTIVE R36, `(.L_x_141) ;  /* 0x0000000024087348 */ /* 0x027fea0003c00000 */
[----:B-----5:R3:W4:Y:S02]  /*2dc0*/  SHFL.IDX P1, R36, R41, R38, R39 ;  /* 0x0000002629247389 */ /* 0x0207240000020027 */
[----:B01234-:R-:W-:Y:S05]  /*2dd0*/  ENDCOLLECTIVE ;  /* 0x000000000000791b */ /* 0x01ffea0003800000 */
.L_x_141:
[----:B------:R-:W-:Y:S05]  /*2de0*/  BSYNC B0 ;  /* 0x0000000000007941 */ /* 0x000fea0003800000 */
.L_x_140:
[-C--:B------:R-:W-:Y:S01]  /*2df0*/  ISETP.GE.AND P6, PT, R26, R10.reuse, PT ;  /* 0x0000000a1a00720c */ /* 0x080fe20003fc6270 */
[----:B------:R-:W-:Y:S01]  /*2e00*/  IMAD.MOV.U32 R38, RZ, RZ, RZ ;  /* 0x000000ffff267224 */ /* 0x000fe200078e00ff */
[----:B------:R-:W-:Y:S01]  /*2e10*/  ISETP.GE.AND P2, PT, R42, R10, PT ;  /* 0x0000000a2a00720c */ /* 0x000fe20003f46270 */
[----:B------:R-:W-:Y:S01]  /*2e20*/  IMAD.MOV.U32 R39, RZ, RZ, 0x1f ;  /* 0x0000001fff277424 */ /* 0x000fe200078e00ff */
[----:B------:R-:W-:Y:S02]  /*2e30*/  ISETP.GE.OR P1, PT, R20, R23, !P6 ;  /* 0x000000171400720c */ /* 0x000fe40007726670 */
[C---:B------:R-:W-:Y:S02]  /*2e40*/  ISETP.GE.AND P4, PT, R42.reuse, R11, PT ;  /* 0x0000000b2a00720c */ /* 0x040fe40003f86270 */
[----:B------:R-:W-:Y:S01]  /*2e50*/  MOV R28, R36 ;  /* 0x00000024001c7202 */ /* 0x000fe20000000f00 */
[----:B------:R-:W-:Y:S01]  /*2e60*/  IMAD.MOV.U32 R36, RZ, RZ, -0x1 ;  /* 0xffffffffff247424 */ /* 0x000fe200078e00ff */
[----:B------:R-:W-:-:S02]  /*2e70*/  ISETP.GE.AND P3, PT, R42, R13, PT ;  /* 0x0000000d2a00720c */ /* 0x000fc40003f66270 */
[----:B------:R-:W-:Y:S01]  /*2e80*/  ISETP.GE.AND P5, PT, R26, R11, PT ;  /* 0x0000000b1a00720c */ /* 0x000fe20003fa6270 */
[C---:B------:R-:W-:Y:S01]  /*2e90*/  FMUL R2, R28.reuse, R5 ;  /* 0x000000051c027220 */ /* 0x040fe20000400000 */
[C---:B------:R-:W-:Y:S01]  /*2ea0*/  FMUL R27, R28.reuse, R7 ;  /* 0x000000071c1b7220 */ /* 0x040fe20000400000 */
[----:B------:R-:W-:Y:S01]  /*2eb0*/  FMUL R28, R28, R9 ;  /* 0x000000091c1c7220 */ /* 0x000fe20000400000 */
[----:B------:R-:W-:Y:S01]  /*2ec0*/  SHF.R.S32.HI R37, RZ, 0x1f, R3 ;  /* 0x0000001fff257819 */ /* 0x000fe20000011403 */
[----:B------:R-:W0:Y:S01]  /*2ed0*/  @!P1 LDC.64 R30, c[0x0][0x3c8] ;  /* 0x0000f200ff1e9b82 */ /* 0x000e220000000a00 */
[----:B------:R-:W-:Y:S01]  /*2ee0*/  @P2 FFMA R0, R21, R0, R2 ;  /* 0x0000000015002223 */ /* 0x000fe20000000002 */
[----:B------:R-:W-:Y:S01]  /*2ef0*/  ISETP.GE.AND P2, PT, R26, R13, PT ;  /* 0x0000000d1a00720c */ /* 0x000fe20003f46270 */
[----:B------:R-:W-:Y:S01]  /*2f00*/  @P4 FFMA R35, R8, R35, R27 ;  /* 0x0000002308234223 */ /* 0x000fe2000000001b */
[----:B------:R-:W-:Y:S01]  /*2f10*/  ISETP.GE.OR P4, PT, R18, R23, !P5 ;  /* 0x000000171200720c */ /* 0x000fe20006f86670 */
[----:B------:R-:W-:-:S02]  /*2f20*/  IMAD.MOV.U32 R2, RZ, RZ, RZ ;  /* 0x000000ffff027224 */ /* 0x000fc400078e00ff */
[----:B------:R-:W-:Y:S01]  /*2f30*/  @P3 FFMA R40, R33, R40, R28 ;  /* 0x0000002821283223 */ /* 0x000fe2000000001c */
[----:B------:R-:W-:Y:S01]  /*2f40*/  ISETP.GE.OR P3, PT, R16, R23, !P2 ;  /* 0x000000171000720c */ /* 0x000fe20005766670 */
[----:B------:R-:W-:Y:S02]  /*2f50*/  @!P0 IMAD.MOV.U32 R2, RZ, RZ, R32 ;  /* 0x000000ffff028224 */ /* 0x000fe400078e0020 */
[----:B------:R-:W-:-:S03]  /*2f60*/  VIADD R32, R22, 0xffffffff ;  /* 0xffffffff16207836 */ /* 0x000fc60000000000 */
[----:B------:R-:W-:-:S03]  /*2f70*/  MOV R41, R2 ;  /* 0x0000000200297202 */ /* 0x000fc60000000f00 */
[----:B------:R-:W1:Y:S01]  /*2f80*/  @!P4 LDC.64 R26, c[0x0][0x3d0] ;  /* 0x0000f400ff1acb82 */ /* 0x000e620000000a00 */
[----:B0-----:R-:W-:-:S07]  /*2f90*/  @!P1 IMAD.WIDE R30, R19, 0x4, R30 ;  /* 0x00000004131e9825 */ /* 0x001fce00078e021e */
[----:B------:R-:W0:Y:S01]  /*2fa0*/  @!P3 LDC.64 R28, c[0x0][0x3d8] ;  /* 0x0000f600ff1cbb82 */ /* 0x000e220000000a00 */
[----:B------:R2:W-:Y:S02]  /*2fb0*/  @!P1 STG.E desc[UR6][R30.64], R0 ;  /* 0x000000001e009986 */ /* 0x0005e4000c101906 */
[----:B012---:R-:W-:Y:S05]  /*2fc0*/  WARPSYNC.COLLECTIVE R36, `(.L_x_142) ;  /* 0x0000000024087348 */ /* 0x007fea0003c00000 */
[----:B------:R3:W4:Y:S02]  /*2fd0*/  SHFL.IDX P1, R36, R41, R38, R39 ;  /* 0x0000002629247389 */ /* 0x0007240000020027 */
[----:B01234-:R-:W-:Y:S05]  /*2fe0*/  ENDCOLLECTIVE ;  /* 0x000000000000791b */ /* 0x01ffea0003800000 */
.L_x_142:
[----:B------:R-:W0:Y:S01]  /*2ff0*/  LDCU.64 UR8, c[0x0][0x3c8] ;  /* 0x00007900ff0877ac */ /* 0x000e220008000a00 */
[----:B------:R-:W1:Y:S01]  /*3000*/  LDCU.64 UR10, c[0x0][0x3d0] ;  /* 0x00007a00ff0a77ac */ /* 0x000e620008000a00 */
[----:B------:R-:W-:Y:S01]  /*3010*/  @!P4 IMAD.WIDE R26, R17, 0x4, R26 ;  /* 0x00000004111ac825 */ /* 0x000fe200078e021a */
[----:B------:R-:W2:Y:S04]  /*3020*/  LDCU.64 UR14, c[0x0][0x3d8] ;  /* 0x00007b00ff0e77ac */ /* 0x000ea80008000a00 */
[----:B------:R3:W-:Y:S01]  /*3030*/  @!P4 STG.E desc[UR6][R26.64], R35 ;  /* 0x000000231a00c986 */ /* 0x0007e2000c101906 */
[----:B------:R-:W-:-:S05]  /*3040*/  @!P3 IMAD.WIDE R28, R15, 0x4, R28 ;  /* 0x000000040f1cb825 */ /* 0x000fca00078e021c */
[----:B------:R4:W-:Y:S01]  /*3050*/  @!P3 STG.E desc[UR6][R28.64], R40 ;  /* 0x000000281c00b986 */ /* 0x0009e2000c101906 */
[CC--:B------:R-:W-:Y:S02]  /*3060*/  IADD3 R30, P1, P0, R3.reuse, R32.reuse, R4 ;  /* 0x00000020031e7210 */ /* 0x0c0fe4000783e004 */
[----:B---3--:R-:W-:Y:S02]  /*3070*/  SHF.R.S32.HI R27, RZ, 0x1f, R32 ;  /* 0x0000001fff1b7819 */ /* 0x008fe40000011420 */
[--C-:B------:R-:W-:Y:S02]  /*3080*/  IADD3 R32, P4, P3, R3, R32, R6.reuse ;  /* 0x0000002003207210 */ /* 0x100fe40007b9e006 */
[----:B------:R-:W-:Y:S01]  /*3090*/  SHF.R.S32.HI R26, RZ, 0x1f, R6 ;  /* 0x0000001fff1a7819 */ /* 0x000fe20000011406 */
[----:B------:R-:W-:Y:S01]  /*30a0*/  IMAD.MOV.U32 R41, RZ, RZ, RZ ;  /* 0x000000ffff297224 */ /* 0x000fe200078e00ff */
[----:B------:R-:W-:Y:S02]  /*30b0*/  MOV R2, R36 ;  /* 0x0000002400027202 */ /* 0x000fe40000000f00 */
[----:B----4-:R-:W-:-:S02]  /*30c0*/  SHF.R.S32.HI R28, RZ, 0x1f, R4 ;  /* 0x0000001fff1c7819 */ /* 0x010fc40000011404 */
[CC--:B------:R-:W-:Y:S02]  /*30d0*/  IADD3.X R31, PT, PT, R37.reuse, R27.reuse, R26, P4, P3 ;  /* 0x0000001b251f7210 */ /* 0x0c0fe400027e641a */
[----:B------:R-:W-:Y:S02]  /*30e0*/  IADD3.X R29, PT, PT, R37, R27, R28, P1, P0 ;  /* 0x0000001b251d7210 */ /* 0x000fe40000fe041c */
[----:B------:R-:W-:-:S04]  /*30f0*/  IADD3 R27, P0, PT, R3, R20, RZ ;  /* 0x00000014031b7210 */ /* 0x000fc80007f1e0ff */
[----:B------:R-:W-:Y:S02]  /*3100*/  LEA.HI.X.SX32 R28, R20, R37, 0x1, P0 ;  /* 0x00000025141c7211 */ /* 0x000fe400000f0eff */
[----:B0-----:R-:W-:-:S04]  /*3110*/  LEA R26, P0, R27, UR8, 0x2 ;  /* 0x000000081b1a7c11 */ /* 0x001fc8000f8010ff */
[----:B------:R-:W-:Y:S02]  /*3120*/  LEA.HI.X R27, R27, UR9, R28, 0x2, P0 ;  /* 0x000000091b1b7c11 */ /* 0x000fe400080f141c */
[----:B-1----:R-:W-:-:S04]  /*3130*/  LEA R28, P0, R30, UR10, 0x2 ;  /* 0x0000000a1e1c7c11 */ /* 0x002fc8000f8010ff */
[----:B------:R-:W-:Y:S02]  /*3140*/  LEA.HI.X R29, R30, UR11, R29, 0x2, P0 ;  /* 0x0000000b1e1d7c11 */ /* 0x000fe400080f141d */
[----:B--2---:R-:W-:-:S04]  /*3150*/  LEA R30, P0, R32, UR14, 0x2 ;  /* 0x0000000e201e7c11 */ /* 0x004fc8000f8010ff */
[----:B------:R-:W-:Y:S02]  /*3160*/  LEA.HI.X R31, R32, UR15, R31, 0x2, P0 ;  /* 0x0000000f201f7c11 */ /* 0x000fe400080f141f */
[----:B------:R-:W-:-:S13]  /*3170*/  ISETP.NE.AND P0, PT, R12, RZ, PT ;  /* 0x000000ff0c00720c */ /* 0x000fda0003f05270 */
[----:B------:R-:W2:Y:S04]  /*3180*/  @!P0 LDG.E.CONSTANT R32, desc[UR6][R24.64+0x8] ;  /* 0x0000080618208981 */ /* 0x000ea8000c1e9900 */
[----:B------:R0:W5:Y:S01]  /*3190*/  @!P0 LDG.E.CONSTANT R34, desc[UR6][R24.64+0xc] ;  /* 0x00000c0618228981 */ /* 0x000162000c1e9900 */
[----:B------:R-:W-:Y:S01]  /*31a0*/  IMAD.MOV.U32 R36, RZ, RZ, -0x1 ;  /* 0xffffffffff247424 */ /* 0x000fe200078e00ff */
[----:B------:R-:W-:Y:S01]  /*31b0*/  ISETP.GE.AND P3, PT, R22, R10, PT ;  /* 0x0000000a1600720c */ /* 0x000fe20003f66270 */
[----:B------:R-:W-:Y:S02]  /*31c0*/  VIADD R42, R20, 0x1 ;  /* 0x00000001142a7836 */ /* 0x000fe40000000000 */
[----:B------:R-:W-:Y:S01]  /*31d0*/  FMUL R37, R2, R7 ;  /* 0x0000000702257220 */ /* 0x000fe20000400000 */
[----:B0-2---:R-:W-:-:S09]  /*31e0*/  @!P0 IMAD.MOV.U32 R41, RZ, RZ, R32 ;  /* 0x000000ffff298224 */ /* 0x005fd200078e0020 */
[----:B-----5:R-:W-:Y:S05]  /*31f0*/  WARPSYNC.COLLECTIVE R36, `(.L_x_143) ;  /* 0x0000000024087348 */ /* 0x020fea0003c00000 */
[----:B------:R0:W1:Y:S02]  /*3200*/  SHFL.IDX P1, R36, R41, R38, R39 ;  /* 0x0000002629247389 */ /* 0x0000640000020027 */
[----:B01---5:R-:W-:Y:S05]  /*3210*/  ENDCOLLECTIVE ;  /* 0x000000000000791b */ /* 0x023fea0003800000 */
.L_x_143:
[----:B------:R-:W-:Y:S01]  /*3220*/  ISETP.GE.OR P1, PT, R42, R23, !P3 ;  /* 0x000000172a00720c */ /* 0x000fe20005f26670 */
[----:B------:R-:W-:Y:S01]  /*3230*/  FMUL R42, R2, R5 ;  /* 0x00000005022a7220 */ /* 0x000fe20000400000 */
[----:B------:R-:W-:-:S03]  /*3240*/  MOV R32, R36 ;  /* 0x0000002400207202 */ /* 0x000fc60000000f00 */
[----:B------:R-:W-:Y:S02]  /*3250*/  FFMA R25, R21, R0, R42 ;  /* 0x0000000015197223 */ /* 0x000fe4000000002a */
[----:B------:R-:W-:-:S03]  /*3260*/  FMUL R24, R32, R5 ;  /* 0x0000000520187220 */ /* 0x000fc60000400000 */
[----:B------:R-:W-:Y:S01]  /*3270*/  FSEL R42, R0, R25, !P6 ;  /* 0x00000019002a7208 */ /* 0x000fe20007000000 */
[----:B------:R-:W-:-:S04]  /*3280*/  FMUL R2, R2, R9 ;  /* 0x0000000902027220 */ /* 0x000fc80000400000 */
[----:B------:R-:W-:Y:S01]  /*3290*/  FFMA R25, R21, R42, R24 ;  /* 0x0000002a15197223 */ /* 0x000fe20000000018 */
[----:B------:R-:W-:Y:S01]  /*32a0*/  FFMA R24, R8, R35, R37 ;  /* 0x0000002308187223 */ /* 0x000fe20000000025 */
[----:B------:R-:W-:Y:S01]  /*32b0*/  VIADD R36, R18, 0x1 ;  /* 0x0000000112247836 */ /* 0x000fe20000000000 */
[----:B------:R0:W-:Y:S01]  /*32c0*/  @!P1 STG.E desc[UR6][R26.64+0x4], R42 ;  /* 0x0000042a1a009986 */ /* 0x0001e2000c101906 */
[----:B------:R-:W-:Y:S02]  /*32d0*/  ISETP.GE.AND P6, PT, R22, R11, PT ;  /* 0x0000000b1600720c */ /* 0x000fe40003fc6270 */
[----:B------:R-:W-:Y:S01]  /*32e0*/  FSEL R37, R35, R24, !P5 ;  /* 0x0000001823257208 */ /* 0x000fe20006800000 */
[----:B------:R-:W-:Y:S01]  /*32f0*/  VIADD R24, R16, 0x1 ;  /* 0x0000000110187836 */ /* 0x000fe20000000000 */
[----:B------:R-:W-:Y:S01]  /*3300*/  ISETP.GE.AND P1, PT, R22, R13, PT ;  /* 0x0000000d1600720c */ /* 0x000fe20003f26270 */
[----:B------:R-:W-:Y:S01]  /*3310*/  FFMA R39, R33, R40, R2 ;  /* 0x0000002821277223 */ /* 0x000fe20000000002 */
[----:B------:R-:W-:Y:S01]  /*3320*/  FMUL R41, R32, R7 ;  /* 0x0000000720297220 */ /* 0x000fe20000400000 */
[----:B------:R-:W-:-:S02]  /*3330*/  ISETP.GE.OR P4, PT, R36, R23, !P6 ;  /* 0x000000172400720c */ /* 0x000fc40007786670 */
[----:B------:R-:W-:Y:S01]  /*3340*/  ISETP.GE.OR P5, PT, R24, R23, !P1 ;  /* 0x000000171800720c */ /* 0x000fe20004fa6670 */
[----:B------:R-:W-:Y:S01]  /*3350*/  FFMA R36, R8, R37, R41 ;  /* 0x0000002508247223 */ /* 0x000fe20000000029 */
[----:B------:R-:W-:Y:S01]  /*3360*/  FSEL R24, R40, R39, !P2 ;  /* 0x0000002728187208 */ /* 0x000fe20005000000 */
[----:B------:R-:W-:Y:S01]  /*3370*/  FMUL R32, R32, R9 ;  /* 0x0000000920207220 */ /* 0x000fe20000400000 */
[----:B------:R-:W-:Y:S02]  /*3380*/  HFMA2 R39, -RZ, RZ, 0, 1.847743988037109375e-06 ;  /* 0x0000001fff277431 */ /* 0x000fe400000001ff */
[----:B------:R-:W-:Y:S01]  /*3390*/  IMAD.MOV.U32 R41, RZ, RZ, RZ ;  /* 0x000000ffff297224 */ /* 0x000fe200078e00ff */
[----:B------:R-:W-:Y:S01]  /*33a0*/  FSEL R43, R35, R36, !P6 ;  /* 0x00000024232b7208 */ /* 0x000fe20007000000 */
[----:B------:R-:W-:Y:S01]  /*33b0*/  FFMA R33, R33, R24, R32 ;  /* 0x0000001821217223 */ /* 0x000fe20000000020 */
[----:B------:R-:W-:Y:S02]  /*33c0*/  IMAD.MOV.U32 R36, RZ, RZ, -0x1 ;  /* 0xffffffffff247424 */ /* 0x000fe400078e00ff */
[----:B------:R-:W-:-:S02]  /*33d0*/  @!P0 IMAD.MOV.U32 R41, RZ, RZ, R34 ;  /* 0x000000ffff298224 */ /* 0x000fc400078e0022 */
[----:B0-----:R-:W-:-:S07]  /*33e0*/  FSEL R33, R40, R33, !P1 ;  /* 0x0000002128217208 */ /* 0x001fce0004800000 */
[----:B------:R-:W-:Y:S05]  /*33f0*/  WARPSYNC.COLLECTIVE R36, `(.L_x_144) ;  /* 0x0000000024087348 */ /* 0x000fea0003c00000 */
[----:B------:R0:W1:Y:S02]  /*3400*/  SHFL.IDX P1, R36, R41, R38, R39 ;  /* 0x0000002629247389 */ /* 0x0000640000020027 */
[----:B01----:R-:W-:Y:S05]  /*3410*/  ENDCOLLECTIVE ;  /* 0x000000000000791b */ /* 0x003fea0003800000 */
.L_x_144:
[----:B------:R-:W-:Y:S01]  /*3420*/  IADD3 R2, PT, PT, R22, 0x1, RZ ;  /* 0x0000000116027810 */ /* 0x000fe20007ffe0ff */
[----:B------:R-:W-:-:S03]  /*3430*/  VIADD R32, R20, 0x2 ;  /* 0x0000000214207836 */ /* 0x000fc60000000000 */
[----:B------:R-:W-:Y:S01]  /*3440*/  ISETP.GE.AND P2, PT, R2, R10, PT ;  /* 0x0000000a0200720c */ /* 0x000fe20003f46270 */
[----:B------:R-:W-:Y:S03]  /*3450*/  @!P4 STG.E desc[UR6][R28.64+0x4], R37 ;  /* 0x000004251c00c986 */ /* 0x000fe6000c101906 */
[----:B------:R-:W-:Y:S01]  /*3460*/  ISETP.GE.OR P4, PT, R32, R23, !P2 ;  /* 0x000000172000720c */ /* 0x000fe20005786670 */
[----:B------:R0:W-:Y:S01]  /*3470*/  @!P5 STG.E desc[UR6][R30.64+0x4], R24 ;  /* 0x000004181e00d986 */ /* 0x0001e2000c101906 */
[----:B------:R-:W-:Y:S01]  /*3480*/  FSEL R25, R0, R25, !P3 ;  /* 0x0000001900197208 */ /* 0x000fe20005800000 */
[----:B------:R-:W-:Y:S01]  /*3490*/  VIADD R32, R18, 0x2 ;  /* 0x0000000212207836 */ /* 0x000fe20000000000 */
[C---:B------:R-:W-:Y:S02]  /*34a0*/  ISETP.GE.AND P3, PT, R2.reuse, R11, PT ;  /* 0x0000000b0200720c */ /* 0x040fe40003f66270 */
[----:B------:R-:W-:-:S02]  /*34b0*/  ISETP.GE.AND P6, PT, R2, R13, PT ;  /* 0x0000000d0200720c */ /* 0x000fc40003fc6270 */
[----:B------:R-:W-:Y:S02]  /*34c0*/  IADD3 R2, PT, PT, R16, 0x2, RZ ;  /* 0x0000000210027810 */ /* 0x000fe40007ffe0ff */
[----:B0-----:R-:W-:Y:S02]  /*34d0*/  P2R R24, PR, RZ, 0x10 ;  /* 0x00000010ff187803 */ /* 0x001fe40000000000 */
[-C--:B------:R-:W-:Y:S02]  /*34e0*/  ISETP.GE.OR P4, PT, R32, R23.reuse, !P3 ;  /* 0x000000172000720c */ /* 0x080fe40005f86670 */
[----:B------:R-:W-:Y:S02]  /*34f0*/  ISETP.NE.AND P1, PT, R24, RZ, PT ;  /* 0x000000ff1800720c */ /* 0x000fe40003f25270 */
[----:B------:R-:W-:-:S11]  /*3500*/  ISETP.GE.OR P5, PT, R2, R23, !P6 ;  /* 0x000000170200720c */ /* 0x000fd600077a6670 */
[----:B------:R0:W-:Y:S04]  /*3510*/  @!P1 STG.E desc[UR6][R26.64+0x8], R25 ;  /* 0x000008191a009986 */ /* 0x0001e8000c101906 */
[----:B------:R0:W-:Y:S04]  /*3520*/  @!P4 STG.E desc[UR6][R28.64+0x8], R43 ;  /* 0x0000082b1c00c986 */ /* 0x0001e8000c101906 */
[----:B------:R0:W-:Y:S01]  /*3530*/  @!P5 STG.E desc[UR6][R30.64+0x8], R33 ;  /* 0x000008211e00d986 */ /* 0x0001e2000c101906 */
[----:B------:R-:W-:Y:S01]  /*3540*/  IMAD.MOV.U32 R2, RZ, RZ, R36 ;  /* 0x000000ffff027224 */ /* 0x000fe200078e0024 */
[----:B------:R-:W-:Y:S06]  /*3550*/  BRA `(.L_x_145) ;  /* 0xfffffff000347947 */ /* 0x000fec000383ffff */
        .weak           $__internal_1_$__cuda_sm20_rcp_rn_f32_slowpath
        .type           $__internal_1_$__cuda_sm20_rcp_rn_f32_slowpath,@function
        .size           $__internal_1_$__cuda_sm20_rcp_rn_f32_slowpath,(.L_x_152 - $__internal_1_$__cuda_sm20_rcp_rn_f32_slowpath)
$__internal_1_$__cuda_sm20_rcp_rn_f32_slowpath:
[----:B------:R-:W-:Y:S01]  /*3560*/  SHF.L.U32 R0, R2, 0x1, RZ ;  /* 0x0000000102007819 */ /* 0x000fe200000006ff */
[----:B------:R-:W-:Y:S03]  /*3570*/  BSSY.RECONVERGENT B1, `(.L_x_146) ;  /* 0x0000030000017945 */ /* 0x000fe60003800200 */
[----:B------:R-:W-:-:S04]  /*3580*/  SHF.R.U32.HI R16, RZ, 0x18, R0 ;  /* 0x00000018ff107819 */ /* 0x000fc80000011600 */
[----:B------:R-:W-:-:S13]  /*3590*/  ISETP.NE.U32.AND P0, PT, R16, RZ, PT ;  /* 0x000000ff1000720c */ /* 0x000fda0003f05070 */
[----:B------:R-:W-:Y:S05]  /*35a0*/  @P0 BRA `(.L_x_147) ;  /* 0x0000000000280947 */ /* 0x000fea0003800000 */
[----:B------:R-:W-:-:S05]  /*35b0*/  IMAD.SHL.U32 R0, R2, 0x2, RZ ;  /* 0x0000000202007824 */ /* 0x000fca00078e00ff */
[----:B------:R-:W-:-:S13]  /*35c0*/  ISETP.NE.AND P0, PT, R0, RZ, PT ;  /* 0x000000ff0000720c */ /* 0x000fda0003f05270 */
[----:B------:R-:W-:Y:S01]  /*35d0*/  @P0 FFMA R10, R2, 1.84467440737095516160e+19, RZ ;  /* 0x5f800000020a0823 */ /* 0x000fe200000000ff */
[----:B------:R-:W-:Y:S08]  /*35e0*/  @!P0 MUFU.RCP R9, R2 ;  /* 0x0000000200098308 */ /* 0x000ff00000001000 */
[----:B------:R-:W0:Y:S02]  /*35f0*/  @P0 MUFU.RCP R11, R10 ;  /* 0x0000000a000b0308 */ /* 0x000e240000001000 */
[----:B0-----:R-:W-:-:S04]  /*3600*/  @P0 FFMA R0, R10, R11, -1 ;  /* 0xbf8000000a000423 */ /* 0x001fc8000000000b */
[----:B------:R-:W-:-:S04]  /*3610*/  @P0 FADD.FTZ R0, -R0, -RZ ;  /* 0x800000ff00000221 */ /* 0x000fc80000010100 */
[----:B------:R-:W-:-:S04]  /*3620*/  @P0 FFMA R0, R11, R0, R11 ;  /* 0x000000000b000223 */ /* 0x000fc8000000000b */
[----:B------:R-:W-:Y:S01]  /*3630*/  @P0 FFMA R9, R0, 1.84467440737095516160e+19, RZ ;  /* 0x5f80000000090823 */ /* 0x000fe200000000ff */
[----:B------:R-:W-:Y:S06]  /*3640*/  BRA `(.L_x_148) ;  /* 0x0000000000887947 */ /* 0x000fec0003800000 */
.L_x_147:
[----:B------:R-:W-:-:S05]  /*3650*/  VIADD R17, R16, 0xffffff03 ;  /* 0xffffff0310117836 */ /* 0x000fca0000000000 */
[----:B------:R-:W-:-:S13]  /*3660*/  ISETP.GT.U32.AND P0, PT, R17, 0x1, PT ;  /* 0x000000011100780c */ /* 0x000fda0003f04070 */
[----:B------:R-:W-:Y:S05]  /*3670*/  @P0 BRA `(.L_x_149) ;  /* 0x0000000000780947 */ /* 0x000fea0003800000 */
[----:B------:R-:W-:Y:S02]  /*3680*/  LOP3.LUT R0, R2, 0x7fffff, RZ, 0xc0, !PT ;  /* 0x007fffff02007812 */ /* 0x000fe400078ec0ff */
[----:B------:R-:W-:Y:S02]  /*3690*/  MOV R14, 0x3 ;  /* 0x00000003000e7802 */ /* 0x000fe40000000f00 */
        /* <DEDUP_REMOVED lines=26> */
[----:B------:R-:W-:Y:S01]  /*3840*/  LOP3.LUT R9, R9, 0x80000000, R2, 0xf8, !PT ;  /* 0x8000000009097812 */ /* 0x000fe200078ef802 */
[----:B------:R-:W-:Y:S06]  /*3850*/  BRA `(.L_x_148) ;  /* 0x0000000000047947 */ /* 0x000fec0003800000 */
.L_x_149:
[----:B------:R0:W1:Y:S02]  /*3860*/  MUFU.RCP R9, R2 ;  /* 0x0000000200097308 */ /* 0x0000640000001000 */
.L_x_148:
[----:B------:R-:W-:Y:S05]  /*3870*/  BSYNC.RECONVERGENT B1 ;  /* 0x0000000000017941 */ /* 0x000fea0003800200 */
.L_x_146:
[----:B------:R-:W-:Y:S01]  /*3880*/  MOV R10, R13 ;  /* 0x0000000d000a7202 */ /* 0x000fe20000000f00 */
[----:B------:R-:W-:-:S04]  /*3890*/  IMAD.MOV.U32 R11, RZ, RZ, 0x0 ;  /* 0x00000000ff0b7424 */ /* 0x000fc800078e00ff */
[----:B01----:R-:W-:Y:S05]  /*38a0*/  RET.REL.NODEC R10 `(alligator_batch_f32) ;  /* 0xffffffc40ad47950 */ /* 0x003fea0003c3ffff */
.L_x_150:
        /* <DEDUP_REMOVED lines=13> */
.L_x_152:


//--------------------- .nv.shared.reserved.0     --------------------------
	.section	.nv.shared.reserved.0,"aw",@nobits
	.weak		__nv_reservedSMEM_offset_0_alias
	.size		__nv_reservedSMEM_offset_0_alias, 0, 64
	.other		__nv_reservedSMEM_offset_0_alias,@"STO_CUDA_RESERVED_SHARED STV_DEFAULT"
__nv_reservedSMEM_offset_0_alias:
	.zero		0
	.zero		64


//--------------------- .nv.constant0.alligator_many_series_one_param_f32 --------------------------
	.section	.nv.constant0.alligator_many_series_one_param_f32,"a",@progbits
	.sectionflags	@""
	.align	4
.nv.constant0.alligator_many_series_one_param_f32:
	.zero		968


//--------------------- .nv.constant0.alligator_batch_f32 --------------------------
	.section	.nv.constant0.alligator_batch_f32,"a",@progbits
	.sectionflags	@""
	.align	4
.nv.constant0.alligator_batch_f32:
	.zero		992


//--------------------- SYMBOLS --------------------------

	.type		.nv.reservedSmem.offset0,@object
	.size		.nv.reservedSmem.offset0,0x4
